//
// Generated by NVIDIA NVVM Compiler
//
// Compiler Build ID: CL-36424714
// Cuda compilation tools, release 13.0, V13.0.88
// Based on NVVM 20.0.0
//

.version 9.0
.target sm_100
.address_size 64

	// .globl	_Z19print_matrix_devicePKfii
.extern .func  (.param .b32 func_retval0) vprintf
(
	.param .b64 vprintf_param_0,
	.param .b64 vprintf_param_1
)
;
.global .align 1 .b8 $str[4] = {37, 102, 32};
.global .align 1 .b8 $str$1[2] = {10};

.visible .entry _Z19print_matrix_devicePKfii(
	.param .u64 .ptr .align 1 _Z19print_matrix_devicePKfii_param_0,
	.param .u32 _Z19print_matrix_devicePKfii_param_1,
	.param .u32 _Z19print_matrix_devicePKfii_param_2
)
{
	.local .align 8 .b8 	__local_depot0[8];
	.reg .b64 	%SP;
	.reg .b64 	%SPL;
	.reg .pred 	%p<17>;
	.reg .b32 	%r<201>;
	.reg .b32 	%f<32>;
	.reg .b64 	%rd<97>;
	.reg .b64 	%fd<32>;

	mov.u64 	%SPL, __local_depot0;
	cvta.local.u64 	%SP, %SPL;
	ld.param.u64 	%rd6, [_Z19print_matrix_devicePKfii_param_0];
	ld.param.u32 	%r81, [_Z19print_matrix_devicePKfii_param_1];
	ld.param.u32 	%r82, [_Z19print_matrix_devicePKfii_param_2];
	cvta.to.global.u64 	%rd1, %rd6;
	add.u64 	%rd7, %SP, 0;
	add.u64 	%rd2, %SPL, 0;
	setp.lt.s32 	%p1, %r81, 1;
	@%p1 bra 	$L__BB0_23;
	setp.lt.s32 	%p2, %r82, 1;
	@%p2 bra 	$L__BB0_17;
	and.b32  	%r1, %r82, 15;
	and.b32  	%r2, %r82, 7;
	and.b32  	%r3, %r82, 2147483632;
	and.b32  	%r4, %r82, 3;
	neg.s32 	%r5, %r3;
	shl.b32 	%r6, %r81, 4;
	shl.b32 	%r7, %r81, 1;
	mul.lo.s32 	%r8, %r81, 3;
	shl.b32 	%r9, %r81, 2;
	mul.lo.s32 	%r10, %r81, 5;
	mul.lo.s32 	%r11, %r81, 7;
	shl.b32 	%r12, %r81, 3;
	mul.lo.s32 	%r13, %r81, 9;
	mul.lo.s32 	%r14, %r81, 10;
	mul.lo.s32 	%r15, %r81, 11;
	mul.lo.s32 	%r16, %r81, 12;
	mul.lo.s32 	%r17, %r81, 13;
	mul.lo.s32 	%r18, %r81, 15;
	mov.b32 	%r179, 0;
	mov.u64 	%rd92, $str$1;
	mov.u64 	%rd79, $str;
	mul.wide.u32 	%rd46, %r6, 4;
$L__BB0_3:
	setp.lt.u32 	%p7, %r82, 16;
	mov.b32 	%r197, 0;
	@%p7 bra 	$L__BB0_6;
	add.s32 	%r194, %r81, %r179;
	add.s32 	%r193, %r7, %r179;
	add.s32 	%r192, %r8, %r179;
	add.s32 	%r191, %r9, %r179;
	add.s32 	%r190, %r10, %r179;
	mad.lo.s32 	%r189, %r81, 6, %r179;
	add.s32 	%r188, %r11, %r179;
	add.s32 	%r187, %r12, %r179;
	add.s32 	%r186, %r13, %r179;
	add.s32 	%r185, %r14, %r179;
	add.s32 	%r184, %r15, %r179;
	add.s32 	%r183, %r16, %r179;
	add.s32 	%r182, %r17, %r179;
	mad.lo.s32 	%r181, %r81, 14, %r179;
	add.s32 	%r180, %r18, %r179;
	mul.wide.u32 	%rd12, %r179, 4;
	add.s64 	%rd96, %rd1, %rd12;
	mov.u32 	%r195, %r5;
$L__BB0_5:
	.pragma "nounroll";
	ld.global.f32 	%f1, [%rd96];
	cvt.f64.f32 	%fd1, %f1;
	st.local.f64 	[%rd2], %fd1;
	cvta.global.u64 	%rd14, %rd79;
	{ // callseq 5, 0
	.param .b64 param0;
	st.param.b64 	[param0], %rd14;
	.param .b64 param1;
	st.param.b64 	[param1], %rd7;
	.param .b32 retval0;
	call.uni (retval0), 
	vprintf, 
	(
	param0, 
	param1
	);
	ld.param.b32 	%r98, [retval0];
	} // callseq 5
	mul.wide.u32 	%rd16, %r194, 4;
	add.s64 	%rd17, %rd1, %rd16;
	ld.global.f32 	%f2, [%rd17];
	cvt.f64.f32 	%fd2, %f2;
	st.local.f64 	[%rd2], %fd2;
	{ // callseq 6, 0
	.param .b64 param0;
	st.param.b64 	[param0], %rd14;
	.param .b64 param1;
	st.param.b64 	[param1], %rd7;
	.param .b32 retval0;
	call.uni (retval0), 
	vprintf, 
	(
	param0, 
	param1
	);
	ld.param.b32 	%r100, [retval0];
	} // callseq 6
	mul.wide.u32 	%rd18, %r193, 4;
	add.s64 	%rd19, %rd1, %rd18;
	ld.global.f32 	%f3, [%rd19];
	cvt.f64.f32 	%fd3, %f3;
	st.local.f64 	[%rd2], %fd3;
	{ // callseq 7, 0
	.param .b64 param0;
	st.param.b64 	[param0], %rd14;
	.param .b64 param1;
	st.param.b64 	[param1], %rd7;
	.param .b32 retval0;
	call.uni (retval0), 
	vprintf, 
	(
	param0, 
	param1
	);
	ld.param.b32 	%r102, [retval0];
	} // callseq 7
	mul.wide.u32 	%rd20, %r192, 4;
	add.s64 	%rd21, %rd1, %rd20;
	ld.global.f32 	%f4, [%rd21];
	cvt.f64.f32 	%fd4, %f4;
	st.local.f64 	[%rd2], %fd4;
	{ // callseq 8, 0
	.param .b64 param0;
	st.param.b64 	[param0], %rd14;
	.param .b64 param1;
	st.param.b64 	[param1], %rd7;
	.param .b32 retval0;
	call.uni (retval0), 
	vprintf, 
	(
	param0, 
	param1
	);
	ld.param.b32 	%r104, [retval0];
	} // callseq 8
	mul.wide.u32 	%rd22, %r191, 4;
	add.s64 	%rd23, %rd1, %rd22;
	ld.global.f32 	%f5, [%rd23];
	cvt.f64.f32 	%fd5, %f5;
	st.local.f64 	[%rd2], %fd5;
	{ // callseq 9, 0
	.param .b64 param0;
	st.param.b64 	[param0], %rd14;
	.param .b64 param1;
	st.param.b64 	[param1], %rd7;
	.param .b32 retval0;
	call.uni (retval0), 
	vprintf, 
	(
	param0, 
	param1
	);
	ld.param.b32 	%r106, [retval0];
	} // callseq 9
	mul.wide.u32 	%rd24, %r190, 4;
	add.s64 	%rd25, %rd1, %rd24;
	ld.global.f32 	%f6, [%rd25];
	cvt.f64.f32 	%fd6, %f6;
	st.local.f64 	[%rd2], %fd6;
	{ // callseq 10, 0
	.param .b64 param0;
	st.param.b64 	[param0], %rd14;
	.param .b64 param1;
	st.param.b64 	[param1], %rd7;
	.param .b32 retval0;
	call.uni (retval0), 
	vprintf, 
	(
	param0, 
	param1
	);
	ld.param.b32 	%r108, [retval0];
	} // callseq 10
	mul.wide.u32 	%rd26, %r189, 4;
	add.s64 	%rd27, %rd1, %rd26;
	ld.global.f32 	%f7, [%rd27];
	cvt.f64.f32 	%fd7, %f7;
	st.local.f64 	[%rd2], %fd7;
	{ // callseq 11, 0
	.param .b64 param0;
	st.param.b64 	[param0], %rd14;
	.param .b64 param1;
	st.param.b64 	[param1], %rd7;
	.param .b32 retval0;
	call.uni (retval0), 
	vprintf, 
	(
	param0, 
	param1
	);
	ld.param.b32 	%r110, [retval0];
	} // callseq 11
	mul.wide.u32 	%rd28, %r188, 4;
	add.s64 	%rd29, %rd1, %rd28;
	ld.global.f32 	%f8, [%rd29];
	cvt.f64.f32 	%fd8, %f8;
	st.local.f64 	[%rd2], %fd8;
	{ // callseq 12, 0
	.param .b64 param0;
	st.param.b64 	[param0], %rd14;
	.param .b64 param1;
	st.param.b64 	[param1], %rd7;
	.param .b32 retval0;
	call.uni (retval0), 
	vprintf, 
	(
	param0, 
	param1
	);
	ld.param.b32 	%r112, [retval0];
	} // callseq 12
	mul.wide.u32 	%rd30, %r187, 4;
	add.s64 	%rd31, %rd1, %rd30;
	ld.global.f32 	%f9, [%rd31];
	cvt.f64.f32 	%fd9, %f9;
	st.local.f64 	[%rd2], %fd9;
	{ // callseq 13, 0
	.param .b64 param0;
	st.param.b64 	[param0], %rd14;
	.param .b64 param1;
	st.param.b64 	[param1], %rd7;
	.param .b32 retval0;
	call.uni (retval0), 
	vprintf, 
	(
	param0, 
	param1
	);
	ld.param.b32 	%r114, [retval0];
	} // callseq 13
	mul.wide.u32 	%rd32, %r186, 4;
	add.s64 	%rd33, %rd1, %rd32;
	ld.global.f32 	%f10, [%rd33];
	cvt.f64.f32 	%fd10, %f10;
	st.local.f64 	[%rd2], %fd10;
	{ // callseq 14, 0
	.param .b64 param0;
	st.param.b64 	[param0], %rd14;
	.param .b64 param1;
	st.param.b64 	[param1], %rd7;
	.param .b32 retval0;
	call.uni (retval0), 
	vprintf, 
	(
	param0, 
	param1
	);
	ld.param.b32 	%r116, [retval0];
	} // callseq 14
	mul.wide.u32 	%rd34, %r185, 4;
	add.s64 	%rd35, %rd1, %rd34;
	ld.global.f32 	%f11, [%rd35];
	cvt.f64.f32 	%fd11, %f11;
	st.local.f64 	[%rd2], %fd11;
	{ // callseq 15, 0
	.param .b64 param0;
	st.param.b64 	[param0], %rd14;
	.param .b64 param1;
	st.param.b64 	[param1], %rd7;
	.param .b32 retval0;
	call.uni (retval0), 
	vprintf, 
	(
	param0, 
	param1
	);
	ld.param.b32 	%r118, [retval0];
	} // callseq 15
	mul.wide.u32 	%rd36, %r184, 4;
	add.s64 	%rd37, %rd1, %rd36;
	ld.global.f32 	%f12, [%rd37];
	cvt.f64.f32 	%fd12, %f12;
	st.local.f64 	[%rd2], %fd12;
	{ // callseq 16, 0
	.param .b64 param0;
	st.param.b64 	[param0], %rd14;
	.param .b64 param1;
	st.param.b64 	[param1], %rd7;
	.param .b32 retval0;
	call.uni (retval0), 
	vprintf, 
	(
	param0, 
	param1
	);
	ld.param.b32 	%r120, [retval0];
	} // callseq 16
	mul.wide.u32 	%rd38, %r183, 4;
	add.s64 	%rd39, %rd1, %rd38;
	ld.global.f32 	%f13, [%rd39];
	cvt.f64.f32 	%fd13, %f13;
	st.local.f64 	[%rd2], %fd13;
	{ // callseq 17, 0
	.param .b64 param0;
	st.param.b64 	[param0], %rd14;
	.param .b64 param1;
	st.param.b64 	[param1], %rd7;
	.param .b32 retval0;
	call.uni (retval0), 
	vprintf, 
	(
	param0, 
	param1
	);
	ld.param.b32 	%r122, [retval0];
	} // callseq 17
	mul.wide.u32 	%rd40, %r182, 4;
	add.s64 	%rd41, %rd1, %rd40;
	ld.global.f32 	%f14, [%rd41];
	cvt.f64.f32 	%fd14, %f14;
	st.local.f64 	[%rd2], %fd14;
	{ // callseq 18, 0
	.param .b64 param0;
	st.param.b64 	[param0], %rd14;
	.param .b64 param1;
	st.param.b64 	[param1], %rd7;
	.param .b32 retval0;
	call.uni (retval0), 
	vprintf, 
	(
	param0, 
	param1
	);
	ld.param.b32 	%r124, [retval0];
	} // callseq 18
	mul.wide.u32 	%rd42, %r181, 4;
	add.s64 	%rd43, %rd1, %rd42;
	ld.global.f32 	%f15, [%rd43];
	cvt.f64.f32 	%fd15, %f15;
	st.local.f64 	[%rd2], %fd15;
	{ // callseq 19, 0
	.param .b64 param0;
	st.param.b64 	[param0], %rd14;
	.param .b64 param1;
	st.param.b64 	[param1], %rd7;
	.param .b32 retval0;
	call.uni (retval0), 
	vprintf, 
	(
	param0, 
	param1
	);
	ld.param.b32 	%r126, [retval0];
	} // callseq 19
	mul.wide.u32 	%rd44, %r180, 4;
	add.s64 	%rd45, %rd1, %rd44;
	ld.global.f32 	%f16, [%rd45];
	cvt.f64.f32 	%fd16, %f16;
	st.local.f64 	[%rd2], %fd16;
	{ // callseq 20, 0
	.param .b64 param0;
	st.param.b64 	[param0], %rd14;
	.param .b64 param1;
	st.param.b64 	[param1], %rd7;
	.param .b32 retval0;
	call.uni (retval0), 
	vprintf, 
	(
	param0, 
	param1
	);
	ld.param.b32 	%r128, [retval0];
	} // callseq 20
	add.s32 	%r195, %r195, 16;
	add.s32 	%r194, %r194, %r6;
	add.s32 	%r193, %r193, %r6;
	add.s32 	%r192, %r192, %r6;
	add.s32 	%r191, %r191, %r6;
	add.s32 	%r190, %r190, %r6;
	add.s32 	%r189, %r189, %r6;
	add.s32 	%r188, %r188, %r6;
	add.s32 	%r187, %r187, %r6;
	add.s32 	%r186, %r186, %r6;
	add.s32 	%r185, %r185, %r6;
	add.s32 	%r184, %r184, %r6;
	add.s32 	%r183, %r183, %r6;
	add.s32 	%r182, %r182, %r6;
	add.s32 	%r181, %r181, %r6;
	add.s32 	%r180, %r180, %r6;
	add.s64 	%rd96, %rd96, %rd46;
	setp.ne.s32 	%p8, %r195, 0;
	mov.u32 	%r197, %r3;
	@%p8 bra 	$L__BB0_5;
$L__BB0_6:
	setp.eq.s32 	%p9, %r1, 0;
	@%p9 bra 	$L__BB0_16;
	add.s32 	%r130, %r1, -1;
	setp.lt.u32 	%p10, %r130, 7;
	@%p10 bra 	$L__BB0_9;
	mad.lo.s32 	%r131, %r197, %r81, %r179;
	mul.wide.u32 	%rd47, %r131, 4;
	add.s64 	%rd48, %rd1, %rd47;
	ld.global.f32 	%f17, [%rd48];
	cvt.f64.f32 	%fd17, %f17;
	st.local.f64 	[%rd2], %fd17;
	cvta.global.u64 	%rd50, %rd79;
	{ // callseq 21, 0
	.param .b64 param0;
	st.param.b64 	[param0], %rd50;
	.param .b64 param1;
	st.param.b64 	[param1], %rd7;
	.param .b32 retval0;
	call.uni (retval0), 
	vprintf, 
	(
	param0, 
	param1
	);
	ld.param.b32 	%r132, [retval0];
	} // callseq 21
	add.s32 	%r134, %r131, %r81;
	mul.wide.u32 	%rd52, %r134, 4;
	add.s64 	%rd53, %rd1, %rd52;
	ld.global.f32 	%f18, [%rd53];
	cvt.f64.f32 	%fd18, %f18;
	st.local.f64 	[%rd2], %fd18;
	{ // callseq 22, 0
	.param .b64 param0;
	st.param.b64 	[param0], %rd50;
	.param .b64 param1;
	st.param.b64 	[param1], %rd7;
	.param .b32 retval0;
	call.uni (retval0), 
	vprintf, 
	(
	param0, 
	param1
	);
	ld.param.b32 	%r135, [retval0];
	} // callseq 22
	add.s32 	%r137, %r134, %r81;
	mul.wide.u32 	%rd54, %r137, 4;
	add.s64 	%rd55, %rd1, %rd54;
	ld.global.f32 	%f19, [%rd55];
	cvt.f64.f32 	%fd19, %f19;
	st.local.f64 	[%rd2], %fd19;
	{ // callseq 23, 0
	.param .b64 param0;
	st.param.b64 	[param0], %rd50;
	.param .b64 param1;
	st.param.b64 	[param1], %rd7;
	.param .b32 retval0;
	call.uni (retval0), 
	vprintf, 
	(
	param0, 
	param1
	);
	ld.param.b32 	%r138, [retval0];
	} // callseq 23
	add.s32 	%r140, %r137, %r81;
	mul.wide.u32 	%rd56, %r140, 4;
	add.s64 	%rd57, %rd1, %rd56;
	ld.global.f32 	%f20, [%rd57];
	cvt.f64.f32 	%fd20, %f20;
	st.local.f64 	[%rd2], %fd20;
	{ // callseq 24, 0
	.param .b64 param0;
	st.param.b64 	[param0], %rd50;
	.param .b64 param1;
	st.param.b64 	[param1], %rd7;
	.param .b32 retval0;
	call.uni (retval0), 
	vprintf, 
	(
	param0, 
	param1
	);
	ld.param.b32 	%r141, [retval0];
	} // callseq 24
	add.s32 	%r143, %r140, %r81;
	mul.wide.u32 	%rd58, %r143, 4;
	add.s64 	%rd59, %rd1, %rd58;
	ld.global.f32 	%f21, [%rd59];
	cvt.f64.f32 	%fd21, %f21;
	st.local.f64 	[%rd2], %fd21;
	{ // callseq 25, 0
	.param .b64 param0;
	st.param.b64 	[param0], %rd50;
	.param .b64 param1;
	st.param.b64 	[param1], %rd7;
	.param .b32 retval0;
	call.uni (retval0), 
	vprintf, 
	(
	param0, 
	param1
	);
	ld.param.b32 	%r144, [retval0];
	} // callseq 25
	add.s32 	%r146, %r143, %r81;
	mul.wide.u32 	%rd60, %r146, 4;
	add.s64 	%rd61, %rd1, %rd60;
	ld.global.f32 	%f22, [%rd61];
	cvt.f64.f32 	%fd22, %f22;
	st.local.f64 	[%rd2], %fd22;
	{ // callseq 26, 0
	.param .b64 param0;
	st.param.b64 	[param0], %rd50;
	.param .b64 param1;
	st.param.b64 	[param1], %rd7;
	.param .b32 retval0;
	call.uni (retval0), 
	vprintf, 
	(
	param0, 
	param1
	);
	ld.param.b32 	%r147, [retval0];
	} // callseq 26
	add.s32 	%r149, %r146, %r81;
	mul.wide.u32 	%rd62, %r149, 4;
	add.s64 	%rd63, %rd1, %rd62;
	ld.global.f32 	%f23, [%rd63];
	cvt.f64.f32 	%fd23, %f23;
	st.local.f64 	[%rd2], %fd23;
	{ // callseq 27, 0
	.param .b64 param0;
	st.param.b64 	[param0], %rd50;
	.param .b64 param1;
	st.param.b64 	[param1], %rd7;
	.param .b32 retval0;
	call.uni (retval0), 
	vprintf, 
	(
	param0, 
	param1
	);
	ld.param.b32 	%r150, [retval0];
	} // callseq 27
	add.s32 	%r152, %r149, %r81;
	mul.wide.u32 	%rd64, %r152, 4;
	add.s64 	%rd65, %rd1, %rd64;
	ld.global.f32 	%f24, [%rd65];
	cvt.f64.f32 	%fd24, %f24;
	st.local.f64 	[%rd2], %fd24;
	{ // callseq 28, 0
	.param .b64 param0;
	st.param.b64 	[param0], %rd50;
	.param .b64 param1;
	st.param.b64 	[param1], %rd7;
	.param .b32 retval0;
	call.uni (retval0), 
	vprintf, 
	(
	param0, 
	param1
	);
	ld.param.b32 	%r153, [retval0];
	} // callseq 28
	add.s32 	%r197, %r197, 8;
$L__BB0_9:
	setp.eq.s32 	%p11, %r2, 0;
	@%p11 bra 	$L__BB0_16;
	add.s32 	%r155, %r2, -1;
	setp.lt.u32 	%p12, %r155, 3;
	@%p12 bra 	$L__BB0_12;
	mad.lo.s32 	%r156, %r197, %r81, %r179;
	mul.wide.u32 	%rd66, %r156, 4;
	add.s64 	%rd67, %rd1, %rd66;
	ld.global.f32 	%f25, [%rd67];
	cvt.f64.f32 	%fd25, %f25;
	st.local.f64 	[%rd2], %fd25;
	cvta.global.u64 	%rd69, %rd79;
	{ // callseq 29, 0
	.param .b64 param0;
	st.param.b64 	[param0], %rd69;
	.param .b64 param1;
	st.param.b64 	[param1], %rd7;
	.param .b32 retval0;
	call.uni (retval0), 
	vprintf, 
	(
	param0, 
	param1
	);
	ld.param.b32 	%r157, [retval0];
	} // callseq 29
	add.s32 	%r159, %r156, %r81;
	mul.wide.u32 	%rd71, %r159, 4;
	add.s64 	%rd72, %rd1, %rd71;
	ld.global.f32 	%f26, [%rd72];
	cvt.f64.f32 	%fd26, %f26;
	st.local.f64 	[%rd2], %fd26;
	{ // callseq 30, 0
	.param .b64 param0;
	st.param.b64 	[param0], %rd69;
	.param .b64 param1;
	st.param.b64 	[param1], %rd7;
	.param .b32 retval0;
	call.uni (retval0), 
	vprintf, 
	(
	param0, 
	param1
	);
	ld.param.b32 	%r160, [retval0];
	} // callseq 30
	add.s32 	%r162, %r159, %r81;
	mul.wide.u32 	%rd73, %r162, 4;
	add.s64 	%rd74, %rd1, %rd73;
	ld.global.f32 	%f27, [%rd74];
	cvt.f64.f32 	%fd27, %f27;
	st.local.f64 	[%rd2], %fd27;
	{ // callseq 31, 0
	.param .b64 param0;
	st.param.b64 	[param0], %rd69;
	.param .b64 param1;
	st.param.b64 	[param1], %rd7;
	.param .b32 retval0;
	call.uni (retval0), 
	vprintf, 
	(
	param0, 
	param1
	);
	ld.param.b32 	%r163, [retval0];
	} // callseq 31
	add.s32 	%r165, %r162, %r81;
	mul.wide.u32 	%rd75, %r165, 4;
	add.s64 	%rd76, %rd1, %rd75;
	ld.global.f32 	%f28, [%rd76];
	cvt.f64.f32 	%fd28, %f28;
	st.local.f64 	[%rd2], %fd28;
	{ // callseq 32, 0
	.param .b64 param0;
	st.param.b64 	[param0], %rd69;
	.param .b64 param1;
	st.param.b64 	[param1], %rd7;
	.param .b32 retval0;
	call.uni (retval0), 
	vprintf, 
	(
	param0, 
	param1
	);
	ld.param.b32 	%r166, [retval0];
	} // callseq 32
	add.s32 	%r197, %r197, 4;
$L__BB0_12:
	setp.eq.s32 	%p13, %r4, 0;
	@%p13 bra 	$L__BB0_16;
	setp.eq.s32 	%p14, %r4, 1;
	mad.lo.s32 	%r72, %r197, %r81, %r179;
	mul.wide.u32 	%rd77, %r72, 4;
	add.s64 	%rd78, %rd1, %rd77;
	ld.global.f32 	%f29, [%rd78];
	cvt.f64.f32 	%fd29, %f29;
	st.local.f64 	[%rd2], %fd29;
	cvta.global.u64 	%rd80, %rd79;
	{ // callseq 33, 0
	.param .b64 param0;
	st.param.b64 	[param0], %rd80;
	.param .b64 param1;
	st.param.b64 	[param1], %rd7;
	.param .b32 retval0;
	call.uni (retval0), 
	vprintf, 
	(
	param0, 
	param1
	);
	ld.param.b32 	%r168, [retval0];
	} // callseq 33
	@%p14 bra 	$L__BB0_16;
	setp.eq.s32 	%p15, %r4, 2;
	add.s32 	%r73, %r72, %r81;
	mul.wide.u32 	%rd82, %r73, 4;
	add.s64 	%rd83, %rd1, %rd82;
	ld.global.f32 	%f30, [%rd83];
	cvt.f64.f32 	%fd30, %f30;
	st.local.f64 	[%rd2], %fd30;
	cvta.global.u64 	%rd85, %rd79;
	{ // callseq 34, 0
	.param .b64 param0;
	st.param.b64 	[param0], %rd85;
	.param .b64 param1;
	st.param.b64 	[param1], %rd7;
	.param .b32 retval0;
	call.uni (retval0), 
	vprintf, 
	(
	param0, 
	param1
	);
	ld.param.b32 	%r170, [retval0];
	} // callseq 34
	@%p15 bra 	$L__BB0_16;
	add.s32 	%r172, %r73, %r81;
	mul.wide.u32 	%rd87, %r172, 4;
	add.s64 	%rd88, %rd1, %rd87;
	ld.global.f32 	%f31, [%rd88];
	cvt.f64.f32 	%fd31, %f31;
	st.local.f64 	[%rd2], %fd31;
	cvta.global.u64 	%rd90, %rd79;
	{ // callseq 35, 0
	.param .b64 param0;
	st.param.b64 	[param0], %rd90;
	.param .b64 param1;
	st.param.b64 	[param1], %rd7;
	.param .b32 retval0;
	call.uni (retval0), 
	vprintf, 
	(
	param0, 
	param1
	);
	ld.param.b32 	%r173, [retval0];
	} // callseq 35
$L__BB0_16:
	cvta.global.u64 	%rd93, %rd92;
	{ // callseq 36, 0
	.param .b64 param0;
	st.param.b64 	[param0], %rd93;
	.param .b64 param1;
	st.param.b64 	[param1], 0;
	.param .b32 retval0;
	call.uni (retval0), 
	vprintf, 
	(
	param0, 
	param1
	);
	ld.param.b32 	%r175, [retval0];
	} // callseq 36
	add.s32 	%r179, %r179, 1;
	setp.eq.s32 	%p16, %r179, %r81;
	@%p16 bra 	$L__BB0_23;
	bra.uni 	$L__BB0_3;
$L__BB0_17:
	add.s32 	%r83, %r81, -1;
	and.b32  	%r75, %r81, 3;
	setp.lt.u32 	%p3, %r83, 3;
	@%p3 bra 	$L__BB0_20;
	and.b32  	%r76, %r81, 2147483644;
	mov.b32 	%r199, 0;
	mov.u64 	%rd8, $str$1;
$L__BB0_19:
	cvta.global.u64 	%rd9, %rd8;
	{ // callseq 0, 0
	.param .b64 param0;
	st.param.b64 	[param0], %rd9;
	.param .b64 param1;
	st.param.b64 	[param1], 0;
	.param .b32 retval0;
	call.uni (retval0), 
	vprintf, 
	(
	param0, 
	param1
	);
	ld.param.b32 	%r85, [retval0];
	} // callseq 0
	{ // callseq 1, 0
	.param .b64 param0;
	st.param.b64 	[param0], %rd9;
	.param .b64 param1;
	st.param.b64 	[param1], 0;
	.param .b32 retval0;
	call.uni (retval0), 
	vprintf, 
	(
	param0, 
	param1
	);
	ld.param.b32 	%r87, [retval0];
	} // callseq 1
	{ // callseq 2, 0
	.param .b64 param0;
	st.param.b64 	[param0], %rd9;
	.param .b64 param1;
	st.param.b64 	[param1], 0;
	.param .b32 retval0;
	call.uni (retval0), 
	vprintf, 
	(
	param0, 
	param1
	);
	ld.param.b32 	%r89, [retval0];
	} // callseq 2
	{ // callseq 3, 0
	.param .b64 param0;
	st.param.b64 	[param0], %rd9;
	.param .b64 param1;
	st.param.b64 	[param1], 0;
	.param .b32 retval0;
	call.uni (retval0), 
	vprintf, 
	(
	param0, 
	param1
	);
	ld.param.b32 	%r91, [retval0];
	} // callseq 3
	add.s32 	%r199, %r199, 4;
	setp.ne.s32 	%p4, %r199, %r76;
	@%p4 bra 	$L__BB0_19;
$L__BB0_20:
	setp.eq.s32 	%p5, %r75, 0;
	@%p5 bra 	$L__BB0_23;
	mov.b32 	%r200, 0;
	mov.u64 	%rd10, $str$1;
$L__BB0_22:
	.pragma "nounroll";
	cvta.global.u64 	%rd11, %rd10;
	{ // callseq 4, 0
	.param .b64 param0;
	st.param.b64 	[param0], %rd11;
	.param .b64 param1;
	st.param.b64 	[param1], 0;
	.param .b32 retval0;
	call.uni (retval0), 
	vprintf, 
	(
	param0, 
	param1
	);
	ld.param.b32 	%r94, [retval0];
	} // callseq 4
	add.s32 	%r200, %r200, 1;
	setp.ne.s32 	%p6, %r200, %r75;
	@%p6 bra 	$L__BB0_22;
$L__BB0_23:
	mov.u64 	%rd94, $str$1;
	cvta.global.u64 	%rd95, %rd94;
	{ // callseq 37, 0
	.param .b64 param0;
	st.param.b64 	[param0], %rd95;
	.param .b64 param1;
	st.param.b64 	[param1], 0;
	.param .b32 retval0;
	call.uni (retval0), 
	vprintf, 
	(
	param0, 
	param1
	);
	ld.param.b32 	%r177, [retval0];
	} // callseq 37
	ret;

}


// ===== COMPILED SASS (sm_100) =====

	.target	sm_100

	.elftype	@"ET_EXEC"


//--------------------- .note.nv.tkinfo           --------------------------
	.section	.note.nv.tkinfo,"",@"SHT_NOTE"
	.sectionflags	@"SHF_NOTE_NV_TKINFO"
	.tkinfo
        /*0018*/ 	.word	0x00000002
        /*0030*/ 	.string	""
        /*0030*/ 	.string	"ptxas"
        /*0030*/ 	.string	"Cuda compilation tools, release 13.0, V13.0.88"
        /*0030*/ 	.string	"Build cuda_13.0.r13.0/compiler.36424714_0"
        /*0030*/ 	.string	"-arch sm_100 -m 64 "



//--------------------- .note.nv.cuinfo           --------------------------
	.section	.note.nv.cuinfo,"",@"SHT_NOTE"
	.sectionflags	@"SHF_NOTE_NV_CUINFO"
        /*0018*/ 	.short	0x0002
        /*001a*/ 	.short	0x0064
        /*001c*/ 	.short	0x0082
	.zero		2


//--------------------- .nv.info                  --------------------------
	.section	.nv.info,"",@"SHT_CUDA_INFO"
	.align	4


	//----- nvinfo : EIATTR_REGCOUNT
	.align		4
        /*0000*/ 	.byte	0x04, 0x2f
        /*0002*/ 	.short	(.L_3 - .L_2)
	.align		4
.L_2:
        /*0004*/ 	.word	index@(_Z19print_matrix_devicePKfii)
        /*0008*/ 	.word	0x0000002a


	//----- nvinfo : EIATTR_FRAME_SIZE
	.align		4
.L_3:
        /*000c*/ 	.byte	0x04, 0x11
        /*000e*/ 	.short	(.L_5 - .L_4)
	.align		4
.L_4:
        /*0010*/ 	.word	index@(_Z19print_matrix_devicePKfii)
        /*0014*/ 	.word	0x00000008


	//----- nvinfo : EIATTR_MIN_STACK_SIZE
	.align		4
.L_5:
        /*0018*/ 	.byte	0x04, 0x12
        /*001a*/ 	.short	(.L_7 - .L_6)
	.align		4
.L_6:
        /*001c*/ 	.word	index@(_Z19print_matrix_devicePKfii)
        /*0020*/ 	.word	0x00000008
.L_7:


//--------------------- .nv.compat                --------------------------
	.section	.nv.compat,"",@"SHT_CUDA_COMPAT_INFO"
	.align	4
        /*0000*/ 	.byte	0x02, 0x09, 0x00, 0x00, 0x02, 0x02, 0x01, 0x00, 0x02, 0x05, 0x05, 0x00, 0x03, 0x07, 0x01, 0x01
        /*0010*/ 	.byte	0x02, 0x03, 0x00, 0x00, 0x02, 0x06, 0x01, 0x00, 0x04, 0x0b, 0x08, 0x00, 0x09, 0x00, 0x00, 0x00
        /*0020*/ 	.byte	0x00, 0x00, 0x00, 0x00


//--------------------- .nv.info._Z19print_matrix_devicePKfii --------------------------
	.section	.nv.info._Z19print_matrix_devicePKfii,"",@"SHT_CUDA_INFO"
	.sectionflags	@""
	.align	4


	//----- nvinfo : EIATTR_CUDA_API_VERSION
	.align		4
        /*0000*/ 	.byte	0x04, 0x37
        /*0002*/ 	.short	(.L_9 - .L_8)
.L_8:
        /*0004*/ 	.word	0x00000082


	//----- nvinfo : EIATTR_KPARAM_INFO
	.align		4
.L_9:
        /*0008*/ 	.byte	0x04, 0x17
        /*000a*/ 	.short	(.L_11 - .L_10)
.L_10:
        /*000c*/ 	.word	0x00000000
        /*0010*/ 	.short	0x0002
        /*0012*/ 	.short	0x000c
        /*0014*/ 	.byte	0x00, 0xf0, 0x11, 0x00


	//----- nvinfo : EIATTR_KPARAM_INFO
	.align		4
.L_11:
        /*0018*/ 	.byte	0x04, 0x17
        /*001a*/ 	.short	(.L_13 - .L_12)
.L_12:
        /*001c*/ 	.word	0x00000000
        /*0020*/ 	.short	0x0001
        /*0022*/ 	.short	0x0008
        /*0024*/ 	.byte	0x00, 0xf0, 0x11, 0x00


	//----- nvinfo : EIATTR_KPARAM_INFO
	.align		4
.L_13:
        /*0028*/ 	.byte	0x04, 0x17
        /*002a*/ 	.short	(.L_15 - .L_14)
.L_14:
        /*002c*/ 	.word	0x00000000
        /*0030*/ 	.short	0x0000
        /*0032*/ 	.short	0x0000
        /*0034*/ 	.byte	0x00, 0xf5, 0x21, 0x00


	//----- nvinfo : EIATTR_SPARSE_MMA_MASK
	.align		4
.L_15:
        /*0038*/ 	.byte	0x03, 0x50
        /*003a*/ 	.short	0x0000


	//----- nvinfo : EIATTR_MAXREG_COUNT
	.align		4
        /*003c*/ 	.byte	0x03, 0x1b
        /*003e*/ 	.short	0x00ff


	//----- nvinfo : EIATTR_EXTERNS
	.align		4
        /*0040*/ 	.byte	0x04, 0x0f
        /*0042*/ 	.short	(.L_17 - .L_16)


	//   ....[0]....
	.align		4
.L_16:
        /*0044*/ 	.word	index@(vprintf)


	//----- nvinfo : EIATTR_MERCURY_ISA_VERSION
	.align		4
.L_17:
        /*0048*/ 	.byte	0x03, 0x5f
        /*004a*/ 	.short	0x0101


	//----- nvinfo : EIATTR_VRC_CTA_INIT_COUNT
	.align		4
        /*004c*/ 	.byte	0x02, 0x4a
	.zero		1
	.zero		1


	//----- nvinfo : EIATTR_SYSCALL_OFFSETS
	.align		4
        /*0050*/ 	.byte	0x04, 0x46
        /*0052*/ 	.short	(.L_19 - .L_18)


	//   ....[0]....
.L_18:
        /*0054*/ 	.word	0x00000370


	//   ....[1]....
        /*0058*/ 	.word	0x00000450


	//   ....[2]....
        /*005c*/ 	.word	0x00000520


	//   ....[3]....
        /*0060*/ 	.word	0x000005f0


	//   ....[4]....
        /*0064*/ 	.word	0x000006c0


	//   ....[5]....
        /*0068*/ 	.word	0x00000790


	//   ....[6]....
        /*006c*/ 	.word	0x00000860


	//   ....[7]....
        /*0070*/ 	.word	0x00000930


	//   ....[8]....
        /*0074*/ 	.word	0x00000a00


	//   ....[9]....
        /*0078*/ 	.word	0x00000ad0


	//   ....[10]....
        /*007c*/ 	.word	0x00000ba0


	//   ....[11]....
        /*0080*/ 	.word	0x00000c70


	//   ....[12]....
        /*0084*/ 	.word	0x00000d40


	//   ....[13]....
        /*0088*/ 	.word	0x00000e10


	//   ....[14]....
        /*008c*/ 	.word	0x00000ee0


	//   ....[15]....
        /*0090*/ 	.word	0x00000fb0


	//   ....[16]....
        /*0094*/ 	.word	0x00001290


	//   ....[17]....
        /*0098*/ 	.word	0x00001380


	//   ....[18]....
        /*009c*/ 	.word	0x00001470


	//   ....[19]....
        /*00a0*/ 	.word	0x00001560


	//   ....[20]....
        /*00a4*/ 	.word	0x00001650


	//   ....[21]....
        /*00a8*/ 	.word	0x00001740


	//   ....[22]....
        /*00ac*/ 	.word	0x00001830


	//   ....[23]....
        /*00b0*/ 	.word	0x00001920


	//   ....[24]....
        /*00b4*/ 	.word	0x00001a90


	//   ....[25]....
        /*00b8*/ 	.word	0x00001b80


	//   ....[26]....
        /*00bc*/ 	.word	0x00001c70


	//   ....[27]....
        /*00c0*/ 	.word	0x00001d60


	//   ....[28]....
        /*00c4*/ 	.word	0x00001ec0


	//   ....[29]....
        /*00c8*/ 	.word	0x00001ff0


	//   ....[30]....
        /*00cc*/ 	.word	0x00002100


	//   ....[31]....
        /*00d0*/ 	.word	0x00002180


	//   ....[32]....
        /*00d4*/ 	.word	0x00002300


	//   ....[33]....
        /*00d8*/ 	.word	0x00002370


	//   ....[34]....
        /*00dc*/ 	.word	0x000023e0


	//   ....[35]....
        /*00e0*/ 	.word	0x00002450


	//   ....[36]....
        /*00e4*/ 	.word	0x00002560


	//   ....[37]....
        /*00e8*/ 	.word	0x00002610


	//----- nvinfo : EIATTR_EXIT_INSTR_OFFSETS
	.align		4
.L_19:
        /*00ec*/ 	.byte	0x04, 0x1c
        /*00ee*/ 	.short	(.L_21 - .L_20)


	//   ....[0]....
.L_20:
        /*00f0*/ 	.word	0x00002620


	//----- nvinfo : EIATTR_CRS_STACK_SIZE
	.align		4
.L_21:
        /*00f4*/ 	.byte	0x04, 0x1e
        /*00f6*/ 	.short	(.L_23 - .L_22)
.L_22:
        /*00f8*/ 	.word	0x00000000


	//----- nvinfo : EIATTR_CBANK_PARAM_SIZE
	.align		4
.L_23:
        /*00fc*/ 	.byte	0x03, 0x19
        /*00fe*/ 	.short	0x0010


	//----- nvinfo : EIATTR_PARAM_CBANK
	.align		4
        /*0100*/ 	.byte	0x04, 0x0a
        /*0102*/ 	.short	(.L_25 - .L_24)
	.align		4
.L_24:
        /*0104*/ 	.word	index@(.nv.constant0._Z19print_matrix_devicePKfii)
        /*0108*/ 	.short	0x0380
        /*010a*/ 	.short	0x0010


	//----- nvinfo : EIATTR_SW_WAR
	.align		4
.L_25:
        /*010c*/ 	.byte	0x04, 0x36
        /*010e*/ 	.short	(.L_27 - .L_26)
.L_26:
        /*0110*/ 	.word	0x00000008
.L_27:


//--------------------- .nv.callgraph             --------------------------
	.section	.nv.callgraph,"",@"SHT_CUDA_CALLGRAPH"
	.align	4
	.sectionentsize	8
	.align		4
        /*0000*/ 	.word	0x00000000
	.align		4
        /*0004*/ 	.word	0xffffffff
	.align		4
        /*0008*/ 	.word	index@(_Z19print_matrix_devicePKfii)
	.align		4
        /*000c*/ 	.word	index@(vprintf)
	.align		4
        /*0010*/ 	.word	0x00000000
	.align		4
        /*0014*/ 	.word	0xfffffffe
	.align		4
        /*0018*/ 	.word	0x00000000
	.align		4
        /*001c*/ 	.word	0xfffffffd
	.align		4
        /*0020*/ 	.word	0x00000000
	.align		4
        /*0024*/ 	.word	0xfffffffc


//--------------------- .nv.constant4             --------------------------
	.section	.nv.constant4,"a",@progbits
	.align	8
	.align		8
.nv.constant4:
        /*0000*/ 	.dword	vprintf
	.align		8
        /*0008*/ 	.dword	$str
	.align		8
        /*0010*/ 	.dword	$str$1


//--------------------- .text._Z19print_matrix_devicePKfii --------------------------
	.section	.text._Z19print_matrix_devicePKfii,"ax",@progbits
	.align	128
        .global         _Z19print_matrix_devicePKfii
        .type           _Z19print_matrix_devicePKfii,@function
        .size           _Z19print_matrix_devicePKfii,(.L_x_52 - _Z19print_matrix_devicePKfii)
        .other          _Z19print_matrix_devicePKfii,@"STO_CUDA_ENTRY STV_DEFAULT"
_Z19print_matrix_devicePKfii:
.text._Z19print_matrix_devicePKfii:
[----:B------:R-:W0:Y:S08]  /*0000*/  LDC R1, c[0x0][0x37c] ;  /* 0x0000df00ff017b82 */ /* 0x000e300000000800 */
[----:B------:R-:W1:Y:S01]  /*0010*/  LDC R17, c[0x0][0x388] ;  /* 0x0000e200ff117b82 */ /* 0x000e620000000800 */
[----:B------:R-:W2:Y:S01]  /*0020*/  LDCU UR4, c[0x0][0x2f8] ;  /* 0x00005f00ff0477ac */ /* 0x000ea20008000800 */
[----:B0-----:R-:W-:Y:S01]  /*0030*/  VIADD R1, R1, 0xfffffff8 ;  /* 0xfffffff801017836 */ /* 0x001fe20000000000 */
[----:B------:R-:W0:Y:S04]  /*0040*/  LDCU UR5, c[0x0][0x2fc] ;  /* 0x00005f80ff0577ac */ /* 0x000e280008000800 */
[----:B--2---:R-:W-:-:S02]  /*0050*/  IADD3 R16, P1, PT, R1, UR4, RZ ;  /* 0x0000000401107c10 */ /* 0x004fc4000ff3e0ff */
[----:B-1----:R-:W-:-:S03]  /*0060*/  ISETP.GE.AND P0, PT, R17, 0x1, PT ;  /* 0x000000011100780c */ /* 0x002fc60003f06270 */
[----:B0-----:R-:W-:-:S10]  /*0070*/  IMAD.X R2, RZ, RZ, UR5, P1 ;  /* 0x00000005ff027e24 */ /* 0x001fd400088e06ff */
[----:B------:R-:W-:Y:S05]  /*0080*/  @!P0 BRA `(.L_x_0) ;  /* 0x0000002400448947 */ /* 0x000fea0003800000 */
[----:B------:R-:W0:Y:S01]  /*0090*/  LDCU UR4, c[0x0][0x38c] ;  /* 0x00007180ff0477ac */ /* 0x000e220008000800 */
[----:B------:R-:W-:Y:S01]  /*00a0*/  BSSY.RECONVERGENT B8, `(.L_x_0) ;  /* 0x000024f000087945 */ /* 0x000fe20003800200 */
[----:B0-----:R-:W-:-:S09]  /*00b0*/  UISETP.GE.AND UP0, UPT, UR4, 0x1, UPT ;  /* 0x000000010400788c */ /* 0x001fd2000bf06270 */
[----:B------:R-:W-:Y:S05]  /*00c0*/  BRA.U !UP0, `(.L_x_1) ;  /* 0x0000002108487547 */ /* 0x000fea000b800000 */
[----:B------:R-:W-:Y:S01]  /*00d0*/  BSSY.RECONVERGENT B7, `(.L_x_2) ;  /* 0x0000210000077945 */ /* 0x000fe20003800200 */
[----:B------:R-:W-:Y:S01]  /*00e0*/  SHF.L.U32 R37, R17, 0x4, RZ ;  /* 0x0000000411257819 */ /* 0x000fe200000006ff */
[----:B------:R-:W-:Y:S01]  /*00f0*/  IMAD.MOV.U32 R36, RZ, RZ, RZ ;  /* 0x000000ffff247224 */ /* 0x000fe200078e00ff */
[----:B------:R-:W0:Y:S06]  /*0100*/  LDCU.64 UR36, c[0x0][0x358] ;  /* 0x00006b00ff2477ac */ /* 0x000e2c0008000a00 */
.L_x_40:
[----:B------:R-:W1:Y:S01]  /*0110*/  LDCU UR4, c[0x0][0x38c] ;  /* 0x00007180ff0477ac */ /* 0x000e620008000800 */
[----:B------:R-:W-:Y:S01]  /*0120*/  IMAD.MOV.U32 R19, RZ, RZ, RZ ;  /* 0x000000ffff137224 */ /* 0x000fe200078e00ff */
[----:B-1----:R-:W-:-:S09]  /*0130*/  UISETP.GE.U32.AND UP0, UPT, UR4, 0x10, UPT ;  /* 0x000000100400788c */ /* 0x002fd2000bf06070 */
[----:B------:R-:W-:Y:S05]  /*0140*/  BRA.U !UP0, `(.L_x_3) ;  /* 0x0000000d08f87547 */ /* 0x000fea000b800000 */
[----:B------:R-:W1:Y:S01]  /*0150*/  LDCU UR4, c[0x0][0x38c] ;  /* 0x00007180ff0477ac */ /* 0x000e620008000800 */
[----:B------:R-:W2:Y:S01]  /*0160*/  LDC R3, c[0x0][0x388] ;  /* 0x0000e200ff037b82 */ /* 0x000ea20000000800 */
[----:B------:R-:W-:Y:S07]  /*0170*/  BSSY.RECONVERGENT B6, `(.L_x_4) ;  /* 0x00000f8000067945 */ /* 0x000fee0003800200 */
[----:B------:R-:W3:Y:S01]  /*0180*/  LDC.64 R38, c[0x0][0x380] ;  /* 0x0000e000ff267b82 */ /* 0x000ee20000000a00 */
[----:B-1----:R-:W-:-:S04]  /*0190*/  ULOP3.LUT UR4, UR4, 0x7ffffff0, URZ, 0xc0, !UPT ;  /* 0x7ffffff004047892 */ /* 0x002fc8000f8ec0ff */
[----:B------:R-:W-:Y:S01]  /*01a0*/  UIADD3 UR4, UPT, UPT, -UR4, URZ, URZ ;  /* 0x000000ff04047290 */ /* 0x000fe2000fffe1ff */
[----:B--2---:R-:W-:Y:S01]  /*01b0*/  IADD3 R18, PT, PT, R36, R3, RZ ;  /* 0x0000000324127210 */ /* 0x004fe20007ffe0ff */
[C-C-:B------:R-:W-:Y:S01]  /*01c0*/  IMAD R19, R3.reuse, 0x2, R36.reuse ;  /* 0x0000000203137824 */ /* 0x140fe200078e0224 */
[C---:B------:R-:W-:Y:S01]  /*01d0*/  LEA R27, R3.reuse, R36, 0x3 ;  /* 0x00000024031b7211 */ /* 0x040fe200078e18ff */
[C-C-:B------:R-:W-:Y:S02]  /*01e0*/  IMAD R22, R3.reuse, 0x3, R36.reuse ;  /* 0x0000000303167824 */ /* 0x140fe400078e0224 */
[C-C-:B------:R-:W-:Y:S02]  /*01f0*/  IMAD R23, R3.reuse, 0x4, R36.reuse ;  /* 0x0000000403177824 */ /* 0x140fe400078e0224 */
[C-C-:B------:R-:W-:Y:S02]  /*0200*/  IMAD R24, R3.reuse, 0x5, R36.reuse ;  /* 0x0000000503187824 */ /* 0x140fe400078e0224 */
[----:B------:R-:W-:-:S02]  /*0210*/  IMAD R25, R3, 0x6, R36 ;  /* 0x0000000603197824 */ /* 0x000fc400078e0224 */
[C-C-:B------:R-:W-:Y:S02]  /*0220*/  IMAD R26, R3.reuse, 0x7, R36.reuse ;  /* 0x00000007031a7824 */ /* 0x140fe400078e0224 */
[C-C-:B------:R-:W-:Y:S02]  /*0230*/  IMAD R28, R3.reuse, 0x9, R36.reuse ;  /* 0x00000009031c7824 */ /* 0x140fe400078e0224 */
[C-C-:B------:R-:W-:Y:S02]  /*0240*/  IMAD R29, R3.reuse, 0xa, R36.reuse ;  /* 0x0000000a031d7824 */ /* 0x140fe400078e0224 */
[C-C-:B------:R-:W-:Y:S02]  /*0250*/  IMAD R30, R3.reuse, 0xb, R36.reuse ;  /* 0x0000000b031e7824 */ /* 0x140fe400078e0224 */
[C-C-:B------:R-:W-:Y:S02]  /*0260*/  IMAD R31, R3.reuse, 0xc, R36.reuse ;  /* 0x0000000c031f7824 */ /* 0x140fe400078e0224 */
[----:B------:R-:W-:-:S02]  /*0270*/  IMAD R32, R3, 0xd, R36 ;  /* 0x0000000d03207824 */ /* 0x000fc400078e0224 */
[C-C-:B------:R-:W-:Y:S02]  /*0280*/  IMAD R33, R3.reuse, 0xe, R36.reuse ;  /* 0x0000000e03217824 */ /* 0x140fe400078e0224 */
[----:B------:R-:W-:Y:S02]  /*0290*/  IMAD R34, R3, 0xf, R36 ;  /* 0x0000000f03227824 */ /* 0x000fe400078e0224 */
[----:B---3--:R-:W-:-:S04]  /*02a0*/  IMAD.WIDE.U32 R38, R36, 0x4, R38 ;  /* 0x0000000424267825 */ /* 0x008fc800078e0026 */
[----:B------:R-:W-:-:S07]  /*02b0*/  IMAD.U32 R35, RZ, RZ, UR4 ;  /* 0x00000004ff237e24 */ /* 0x000fce000f8e00ff */
.L_x_21:
[----:B0-----:R-:W2:Y:S01]  /*02c0*/  LDG.E R10, desc[UR36][R38.64] ;  /* 0x00000024260a7981 */ /* 0x001ea2000c1e1900 */
[----:B------:R-:W-:Y:S01]  /*02d0*/  MOV R8, 0x0 ;  /* 0x0000000000087802 */ /* 0x000fe20000000f00 */
[----:B------:R-:W0:Y:S01]  /*02e0*/  LDCU.64 UR4, c[0x4][0x8] ;  /* 0x01000100ff0477ac */ /* 0x000e220008000a00 */
[----:B------:R-:W-:Y:S02]  /*02f0*/  IMAD.MOV.U32 R6, RZ, RZ, R16 ;  /* 0x000000ffff067224 */ /* 0x000fe400078e0010 */
[----:B------:R-:W-:Y:S02]  /*0300*/  IMAD.MOV.U32 R7, RZ, RZ, R2 ;  /* 0x000000ffff077224 */ /* 0x000fe400078e0002 */
[----:B------:R-:W1:Y:S01]  /*0310*/  LDC.64 R8, c[0x4][R8] ;  /* 0x0100000008087b82 */ /* 0x000e620000000a00 */
[----:B0-----:R-:W-:Y:S01]  /*0320*/  IMAD.U32 R4, RZ, RZ, UR4 ;  /* 0x00000004ff047e24 */ /* 0x001fe2000f8e00ff */
[----:B------:R-:W-:Y:S01]  /*0330*/  MOV R5, UR5 ;  /* 0x0000000500057c02 */ /* 0x000fe20008000f00 */
[----:B--2---:R-:W0:Y:S02]  /*0340*/  F2F.F64.F32 R10, R10 ;  /* 0x0000000a000a7310 */ /* 0x004e240000201800 */
[----:B01----:R0:W-:Y:S04]  /*0350*/  STL.64 [R1], R10 ;  /* 0x0000000a01007387 */ /* 0x0031e80000100a00 */
[----:B------:R-:W-:-:S07]  /*0360*/  LEPC R20, `(.L_x_5) ;  /* 0x000000001014794e */ /* 0x000fce0000000000 */
[----:B0-----:R-:W-:Y:S05]  /*0370*/  CALL.ABS.NOINC R8 ;  /* 0x0000000008007343 */ /* 0x001fea0003c00000 */
.L_x_5:
[----:B------:R-:W0:Y:S01]  /*0380*/  LDC.64 R4, c[0x0][0x380] ;  /* 0x0000e000ff047b82 */ /* 0x000e220000000a00 */
[----:B------:R-:W1:Y:S01]  /*0390*/  LDCU.64 UR4, c[0x4][0x8] ;  /* 0x01000100ff0477ac */ /* 0x000e620008000a00 */
[----:B0-----:R-:W-:-:S05]  /*03a0*/  IMAD.WIDE.U32 R12, R18, 0x4, R4 ;  /* 0x00000004120c7825 */ /* 0x001fca00078e0004 */
[----:B------:R-:W2:Y:S01]  /*03b0*/  LDG.E R10, desc[UR36][R12.64] ;  /* 0x000000240c0a7981 */ /* 0x000ea2000c1e1900 */
[----:B------:R-:W-:Y:S01]  /*03c0*/  MOV R17, 0x0 ;  /* 0x0000000000117802 */ /* 0x000fe20000000f00 */
[----:B-1----:R-:W-:Y:S01]  /*03d0*/  IMAD.U32 R5, RZ, RZ, UR5 ;  /* 0x00000005ff057e24 */ /* 0x002fe2000f8e00ff */
[----:B------:R-:W-:Y:S01]  /*03e0*/  MOV R4, UR4 ;  /* 0x0000000400047c02 */ /* 0x000fe20008000f00 */
[----:B------:R-:W-:Y:S01]  /*03f0*/  IMAD.MOV.U32 R6, RZ, RZ, R16 ;  /* 0x000000ffff067224 */ /* 0x000fe200078e0010 */
[----:B------:R0:W1:Y:S01]  /*0400*/  LDC.64 R8, c[0x4][R17] ;  /* 0x0100000011087b82 */ /* 0x0000620000000a00 */
[----:B------:R-:W-:Y:S01]  /*0410*/  MOV R7, R2 ;  /* 0x0000000200077202 */ /* 0x000fe20000000f00 */
[----:B--2---:R-:W2:Y:S02]  /*0420*/  F2F.F64.F32 R10, R10 ;  /* 0x0000000a000a7310 */ /* 0x004ea40000201800 */
[----:B-12---:R0:W-:Y:S04]  /*0430*/  STL.64 [R1], R10 ;  /* 0x0000000a01007387 */ /* 0x0061e80000100a00 */
[----:B------:R-:W-:-:S07]  /*0440*/  LEPC R20, `(.L_x_6) ;  /* 0x000000001014794e */ /* 0x000fce0000000000 */
[----:B0-----:R-:W-:Y:S05]  /*0450*/  CALL.ABS.NOINC R8 ;  /* 0x0000000008007343 */ /* 0x001fea0003c00000 */
.L_x_6:
[----:B------:R-:W0:Y:S01]  /*0460*/  LDC.64 R4, c[0x0][0x380] ;  /* 0x0000e000ff047b82 */ /* 0x000e220000000a00 */
[----:B------:R-:W1:Y:S01]  /*0470*/  LDCU.64 UR4, c[0x4][0x8] ;  /* 0x01000100ff0477ac */ /* 0x000e620008000a00 */
[----:B0-----:R-:W-:-:S05]  /*0480*/  IMAD.WIDE.U32 R12, R19, 0x4, R4 ;  /* 0x00000004130c7825 */ /* 0x001fca00078e0004 */
[----:B------:R-:W2:Y:S01]  /*0490*/  LDG.E R10, desc[UR36][R12.64] ;  /* 0x000000240c0a7981 */ /* 0x000ea2000c1e1900 */
[----:B------:R0:W3:Y:S01]  /*04a0*/  LDC.64 R8, c[0x4][R17] ;  /* 0x0100000011087b82 */ /* 0x0000e20000000a00 */
[----:B-1----:R-:W-:Y:S01]  /*04b0*/  IMAD.U32 R4, RZ, RZ, UR4 ;  /* 0x00000004ff047e24 */ /* 0x002fe2000f8e00ff */
[----:B------:R-:W-:Y:S01]  /*04c0*/  MOV R6, R16 ;  /* 0x0000001000067202 */ /* 0x000fe20000000f00 */
[----:B------:R-:W-:Y:S02]  /*04d0*/  IMAD.U32 R5, RZ, RZ, UR5 ;  /* 0x00000005ff057e24 */ /* 0x000fe4000f8e00ff */
[----:B------:R-:W-:Y:S01]  /*04e0*/  IMAD.MOV.U32 R7, RZ, RZ, R2 ;  /* 0x000000ffff077224 */ /* 0x000fe200078e0002 */
[----:B--2---:R-:W1:Y:S02]  /*04f0*/  F2F.F64.F32 R10, R10 ;  /* 0x0000000a000a7310 */ /* 0x004e640000201800 */
[----:B-1-3--:R0:W-:Y:S04]  /*0500*/  STL.64 [R1], R10 ;  /* 0x0000000a01007387 */ /* 0x00a1e80000100a00 */
[----:B------:R-:W-:-:S07]  /*0510*/  LEPC R20, `(.L_x_7) ;  /* 0x000000001014794e */ /* 0x000fce0000000000 */
[----:B0-----:R-:W-:Y:S05]  /*0520*/  CALL.ABS.NOINC R8 ;  /* 0x0000000008007343 */ /* 0x001fea0003c00000 */
.L_x_7:
[----:B------:R-:W0:Y:S01]  /*0530*/  LDC.64 R4, c[0x0][0x380] ;  /* 0x0000e000ff047b82 */ /* 0x000e220000000a00 */
[----:B------:R-:W1:Y:S01]  /*0540*/  LDCU.64 UR4, c[0x4][0x8] ;  /* 0x01000100ff0477ac */ /* 0x000e620008000a00 */
[----:B0-----:R-:W-:-:S05]  /*0550*/  IMAD.WIDE.U32 R12, R22, 0x4, R4 ;  /* 0x00000004160c7825 */ /* 0x001fca00078e0004 */
[----:B------:R-:W2:Y:S01]  /*0560*/  LDG.E R10, desc[UR36][R12.64] ;  /* 0x000000240c0a7981 */ /* 0x000ea2000c1e1900 */
[----:B------:R0:W3:Y:S01]  /*0570*/  LDC.64 R8, c[0x4][R17] ;  /* 0x0100000011087b82 */ /* 0x0000e20000000a00 */
[----:B-1----:R-:W-:Y:S01]  /*0580*/  IMAD.U32 R4, RZ, RZ, UR4 ;  /* 0x00000004ff047e24 */ /* 0x002fe2000f8e00ff */
[----:B------:R-:W-:Y:S01]  /*0590*/  MOV R5, UR5 ;  /* 0x0000000500057c02 */ /* 0x000fe20008000f00 */
[----:B------:R-:W-:Y:S02]  /*05a0*/  IMAD.MOV.U32 R6, RZ, RZ, R16 ;  /* 0x000000ffff067224 */ /* 0x000fe400078e0010 */
[----:B------:R-:W-:Y:S01]  /*05b0*/  IMAD.MOV.U32 R7, RZ, RZ, R2 ;  /* 0x000000ffff077224 */ /* 0x000fe200078e0002 */
[----:B--2---:R-:W1:Y:S02]  /*05c0*/  F2F.F64.F32 R10, R10 ;  /* 0x0000000a000a7310 */ /* 0x004e640000201800 */
[----:B-1-3--:R0:W-:Y:S04]  /*05d0*/  STL.64 [R1], R10 ;  /* 0x0000000a01007387 */ /* 0x00a1e80000100a00 */
[----:B------:R-:W-:-:S07]  /*05e0*/  LEPC R20, `(.L_x_8) ;  /* 0x000000001014794e */ /* 0x000fce0000000000 */
[----:B0-----:R-:W-:Y:S05]  /*05f0*/  CALL.ABS.NOINC R8 ;  /* 0x0000000008007343 */ /* 0x001fea0003c00000 */
.L_x_8:
[----:B------:R-:W0:Y:S01]  /*0600*/  LDC.64 R4, c[0x0][0x380] ;  /* 0x0000e000ff047b82 */ /* 0x000e220000000a00 */
[----:B------:R-:W1:Y:S01]  /*0610*/  LDCU.64 UR4, c[0x4][0x8] ;  /* 0x01000100ff0477ac */ /* 0x000e620008000a00 */
[----:B0-----:R-:W-:-:S05]  /*0620*/  IMAD.WIDE.U32 R12, R23, 0x4, R4 ;  /* 0x00000004170c7825 */ /* 0x001fca00078e0004 */
[----:B------:R-:W2:Y:S01]  /*0630*/  LDG.E R10, desc[UR36][R12.64] ;  /* 0x000000240c0a7981 */ /* 0x000ea2000c1e1900 */
[----:B------:R0:W3:Y:S01]  /*0640*/  LDC.64 R8, c[0x4][R17] ;  /* 0x0100000011087b82 */ /* 0x0000e20000000a00 */
[----:B-1----:R-:W-:Y:S01]  /*0650*/  MOV R4, UR4 ;  /* 0x0000000400047c02 */ /* 0x002fe20008000f00 */
[----:B------:R-:W-:Y:S01]  /*0660*/  IMAD.U32 R5, RZ, RZ, UR5 ;  /* 0x00000005ff057e24 */ /* 0x000fe2000f8e00ff */
[----:B------:R-:W-:Y:S01]  /*0670*/  MOV R7, R2 ;  /* 0x0000000200077202 */ /* 0x000fe20000000f00 */
[----:B------:R-:W-:Y:S01]  /*0680*/  IMAD.MOV.U32 R6, RZ, RZ, R16 ;  /* 0x000000ffff067224 */ /* 0x000fe200078e0010 */
[----:B--2---:R-:W1:Y:S02]  /*0690*/  F2F.F64.F32 R10, R10 ;  /* 0x0000000a000a7310 */ /* 0x004e640000201800 */
[----:B-1-3--:R0:W-:Y:S04]  /*06a0*/  STL.64 [R1], R10 ;  /* 0x0000000a01007387 */ /* 0x00a1e80000100a00 */
[----:B------:R-:W-:-:S07]  /*06b0*/  LEPC R20, `(.L_x_9) ;  /* 0x000000001014794e */ /* 0x000fce0000000000 */
[----:B0-----:R-:W-:Y:S05]  /*06c0*/  CALL.ABS.NOINC R8 ;  /* 0x0000000008007343 */ /* 0x001fea0003c00000 */
.L_x_9:
        /* <DEDUP_REMOVED lines=13> */
.L_x_10:
        /* <DEDUP_REMOVED lines=13> */
.L_x_11:
        /* <DEDUP_REMOVED lines=13> */
.L_x_12:
        /* <DEDUP_REMOVED lines=13> */
.L_x_13:
        /* <DEDUP_REMOVED lines=13> */
.L_x_14:
        /* <DEDUP_REMOVED lines=13> */
.L_x_15:
        /* <DEDUP_REMOVED lines=13> */
.L_x_16:
        /* <DEDUP_REMOVED lines=13> */
.L_x_17:
        /* <DEDUP_REMOVED lines=13> */
.L_x_18:
        /* <DEDUP_REMOVED lines=13> */
.L_x_19:
        /* <DEDUP_REMOVED lines=13> */
.L_x_20:
[----:B------:R-:W-:Y:S01]  /*0fc0*/  IADD3 R35, PT, PT, R35, 0x10, RZ ;  /* 0x0000001023237810 */ /* 0x000fe20007ffe0ff */
[C---:B------:R-:W-:Y:S01]  /*0fd0*/  IMAD.IADD R18, R37.reuse, 0x1, R18 ;  /* 0x0000000125127824 */ /* 0x040fe200078e0212 */
[C---:B------:R-:W-:Y:S01]  /*0fe0*/  IADD3 R22, PT, PT, R37.reuse, R22, RZ ;  /* 0x0000001625167210 */ /* 0x040fe20007ffe0ff */
[----:B------:R-:W-:Y:S01]  /*0ff0*/  IMAD.IADD R19, R37, 0x1, R19 ;  /* 0x0000000125137824 */ /* 0x000fe200078e0213 */
[----:B------:R-:W-:Y:S01]  /*1000*/  ISETP.NE.AND P0, PT, R35, RZ, PT ;  /* 0x000000ff2300720c */ /* 0x000fe20003f05270 */
[C---:B------:R-:W-:Y:S01]  /*1010*/  IMAD.IADD R23, R37.reuse, 0x1, R23 ;  /* 0x0000000125177824 */ /* 0x040fe200078e0217 */
[C---:B------:R-:W-:Y:S01]  /*1020*/  IADD3 R25, PT, PT, R37.reuse, R25, RZ ;  /* 0x0000001925197210 */ /* 0x040fe20007ffe0ff */
[C---:B------:R-:W-:Y:S01]  /*1030*/  IMAD.IADD R24, R37.reuse, 0x1, R24 ;  /* 0x0000000125187824 */ /* 0x040fe200078e0218 */
[C---:B------:R-:W-:Y:S01]  /*1040*/  IADD3 R28, PT, PT, R37.reuse, R28, RZ ;  /* 0x0000001c251c7210 */ /* 0x040fe20007ffe0ff */
[C---:B------:R-:W-:Y:S01]  /*1050*/  IMAD.IADD R26, R37.reuse, 0x1, R26 ;  /* 0x00000001251a7824 */ /* 0x040fe200078e021a */
[C---:B------:R-:W-:Y:S01]  /*1060*/  IADD3 R31, PT, PT, R37.reuse, R31, RZ ;  /* 0x0000001f251f7210 */ /* 0x040fe20007ffe0ff */
[C---:B------:R-:W-:Y:S01]  /*1070*/  IMAD.IADD R27, R37.reuse, 0x1, R27 ;  /* 0x00000001251b7824 */ /* 0x040fe200078e021b */
[C---:B------:R-:W-:Y:S01]  /*1080*/  IADD3 R34, PT, PT, R37.reuse, R34, RZ ;  /* 0x0000002225227210 */ /* 0x040fe20007ffe0ff */
[----:B------:R-:W-:-:S02]  /*1090*/  IMAD.IADD R29, R37, 0x1, R29 ;  /* 0x00000001251d7824 */ /* 0x000fc400078e021d */
[C---:B------:R-:W-:Y:S02]  /*10a0*/  IMAD.IADD R30, R37.reuse, 0x1, R30 ;  /* 0x00000001251e7824 */ /* 0x040fe400078e021e */
[C---:B------:R-:W-:Y:S02]  /*10b0*/  IMAD.IADD R32, R37.reuse, 0x1, R32 ;  /* 0x0000000125207824 */ /* 0x040fe400078e0220 */
[C---:B------:R-:W-:Y:S02]  /*10c0*/  IMAD.IADD R33, R37.reuse, 0x1, R33 ;  /* 0x0000000125217824 */ /* 0x040fe400078e0221 */
[----:B------:R-:W-:Y:S01]  /*10d0*/  IMAD.WIDE.U32 R38, R37, 0x4, R38 ;  /* 0x0000000425267825 */ /* 0x000fe200078e0026 */
[----:B------:R-:W-:Y:S06]  /*10e0*/  @P0 BRA `(.L_x_21) ;  /* 0xfffffff000740947 */ /* 0x000fec000383ffff */
[----:B------:R-:W-:Y:S05]  /*10f0*/  BSYNC.RECONVERGENT B6 ;  /* 0x0000000000067941 */ /* 0x000fea0003800200 */
.L_x_4:
[----:B------:R-:W0:Y:S02]  /*1100*/  LDCU UR4, c[0x0][0x38c] ;  /* 0x00007180ff0477ac */ /* 0x000e240008000800 */
[----:B0-----:R-:W-:-:S06]  /*1110*/  ULOP3.LUT UR4, UR4, 0x7ffffff0, URZ, 0xc0, !UPT ;  /* 0x7ffffff004047892 */ /* 0x001fcc000f8ec0ff */
[----:B------:R-:W-:-:S07]  /*1120*/  IMAD.U32 R19, RZ, RZ, UR4 ;  /* 0x00000004ff137e24 */ /* 0x000fce000f8e00ff */
.L_x_3:
[----:B------:R-:W1:Y:S02]  /*1130*/  LDC R18, c[0x0][0x38c] ;  /* 0x0000e300ff127b82 */ /* 0x000e640000000800 */
[----:B-1----:R-:W-:-:S04]  /*1140*/  LOP3.LUT R0, R18, 0xf, RZ, 0xc0, !PT ;  /* 0x0000000f12007812 */ /* 0x002fc800078ec0ff */
[----:B------:R-:W-:-:S13]  /*1150*/  ISETP.NE.AND P0, PT, R0, RZ, PT ;  /* 0x000000ff0000720c */ /* 0x000fda0003f05270 */
[----:B------:R-:W-:Y:S05]  /*1160*/  @!P0 BRA `(.L_x_22) ;  /* 0x0000000c00e88947 */ /* 0x000fea0003800000 */
[----:B------:R-:W-:-:S05]  /*1170*/  VIADD R0, R0, 0xffffffff ;  /* 0xffffffff00007836 */ /* 0x000fca0000000000 */
[----:B------:R-:W-:-:S13]  /*1180*/  ISETP.GE.U32.AND P0, PT, R0, 0x7, PT ;  /* 0x000000070000780c */ /* 0x000fda0003f06070 */
[----:B------:R-:W-:Y:S05]  /*1190*/  @!P0 BRA `(.L_x_23) ;  /* 0x0000000400e88947 */ /* 0x000fea0003800000 */
[----:B------:R-:W1:Y:S01]  /*11a0*/  LDC.64 R8, c[0x0][0x380] ;  /* 0x0000e000ff087b82 */ /* 0x000e620000000a00 */
[----:B------:R-:W2:Y:S02]  /*11b0*/  LDCU UR4, c[0x0][0x388] ;  /* 0x00007100ff0477ac */ /* 0x000ea40008000800 */
[----:B--2---:R-:W-:Y:S01]  /*11c0*/  IMAD R23, R19, UR4, R36 ;  /* 0x0000000413177c24 */ /* 0x004fe2000f8e0224 */
[----:B------:R-:W-:Y:S01]  /*11d0*/  MOV R17, 0x0 ;  /* 0x0000000000117802 */ /* 0x000fe20000000f00 */
[----:B------:R-:W2:Y:S02]  /*11e0*/  LDCU.64 UR4, c[0x4][0x8] ;  /* 0x01000100ff0477ac */ /* 0x000ea40008000a00 */
[----:B-1----:R-:W-:-:S06]  /*11f0*/  IMAD.WIDE.U32 R8, R23, 0x4, R8 ;  /* 0x0000000417087825 */ /* 0x002fcc00078e0008 */
[----:B0-----:R-:W3:Y:S01]  /*1200*/  LDG.E R8, desc[UR36][R8.64] ;  /* 0x0000002408087981 */ /* 0x001ee2000c1e1900 */
[----:B------:R0:W1:Y:S01]  /*1210*/  LDC.64 R12, c[0x4][R17] ;  /* 0x01000000110c7b82 */ /* 0x0000620000000a00 */
[----:B------:R-:W-:Y:S01]  /*1220*/  IMAD.MOV.U32 R6, RZ, RZ, R16 ;  /* 0x000000ffff067224 */ /* 0x000fe200078e0010 */
[----:B------:R-:W-:Y:S02]  /*1230*/  MOV R7, R2 ;  /* 0x0000000200077202 */ /* 0x000fe40000000f00 */
[----:B--2---:R-:W-:Y:S01]  /*1240*/  MOV R4, UR4 ;  /* 0x0000000400047c02 */ /* 0x004fe20008000f00 */
[----:B------:R-:W-:Y:S01]  /*1250*/  IMAD.U32 R5, RZ, RZ, UR5 ;  /* 0x00000005ff057e24 */ /* 0x000fe2000f8e00ff */
[----:B---3--:R-:W2:Y:S02]  /*1260*/  F2F.F64.F32 R10, R8 ;  /* 0x00000008000a7310 */ /* 0x008ea40000201800 */
[----:B-12---:R0:W-:Y:S04]  /*1270*/  STL.64 [R1], R10 ;  /* 0x0000000a01007387 */ /* 0x0061e80000100a00 */
[----:B------:R-:W-:-:S07]  /*1280*/  LEPC R20, `(.L_x_24) ;  /* 0x000000001014794e */ /* 0x000fce0000000000 */
[----:B0-----:R-:W-:Y:S05]  /*1290*/  CALL.ABS.NOINC R12 ;  /* 0x000000000c007343 */ /* 0x001fea0003c00000 */
.L_x_24:
[----:B------:R-:W0:Y:S01]  /*12a0*/  LDC.64 R8, c[0x0][0x380] ;  /* 0x0000e000ff087b82 */ /* 0x000e220000000a00 */
[----:B------:R-:W1:Y:S02]  /*12b0*/  LDCU UR4, c[0x0][0x388] ;  /* 0x00007100ff0477ac */ /* 0x000e640008000800 */
[----:B-1----:R-:W-:-:S05]  /*12c0*/  VIADD R23, R23, UR4 ;  /* 0x0000000417177c36 */ /* 0x002fca0008000000 */
[----:B------:R1:W2:Y:S01]  /*12d0*/  LDC.64 R12, c[0x4][R17] ;  /* 0x01000000110c7b82 */ /* 0x0002a20000000a00 */
[----:B------:R-:W3:Y:S01]  /*12e0*/  LDCU.64 UR4, c[0x4][0x8] ;  /* 0x01000100ff0477ac */ /* 0x000ee20008000a00 */
[----:B0-----:R-:W-:-:S06]  /*12f0*/  IMAD.WIDE.U32 R8, R23, 0x4, R8 ;  /* 0x0000000417087825 */ /* 0x001fcc00078e0008 */
[----:B------:R-:W4:Y:S01]  /*1300*/  LDG.E R8, desc[UR36][R8.64] ;  /* 0x0000002408087981 */ /* 0x000f22000c1e1900 */
[----:B------:R-:W-:Y:S01]  /*1310*/  IMAD.MOV.U32 R6, RZ, RZ, R16 ;  /* 0x000000ffff067224 */ /* 0x000fe200078e0010 */
[----:B------:R-:W-:Y:S01]  /*1320*/  MOV R7, R2 ;  /* 0x0000000200077202 */ /* 0x000fe20000000f00 */
[----:B---3--:R-:W-:Y:S01]  /*1330*/  IMAD.U32 R4, RZ, RZ, UR4 ;  /* 0x00000004ff047e24 */ /* 0x008fe2000f8e00ff */
[----:B------:R-:W-:Y:S01]  /*1340*/  MOV R5, UR5 ;  /* 0x0000000500057c02 */ /* 0x000fe20008000f00 */
[----:B----4-:R-:W0:Y:S02]  /*1350*/  F2F.F64.F32 R10, R8 ;  /* 0x00000008000a7310 */ /* 0x010e240000201800 */
[----:B0-2---:R1:W-:Y:S04]  /*1360*/  STL.64 [R1], R10 ;  /* 0x0000000a01007387 */ /* 0x0053e80000100a00 */
[----:B------:R-:W-:-:S07]  /*1370*/  LEPC R20, `(.L_x_25) ;  /* 0x000000001014794e */ /* 0x000fce0000000000 */
[----:B-1----:R-:W-:Y:S05]  /*1380*/  CALL.ABS.NOINC R12 ;  /* 0x000000000c007343 */ /* 0x002fea0003c00000 */
.L_x_25:
[----:B------:R-:W0:Y:S01]  /*1390*/  LDC.64 R8, c[0x0][0x380] ;  /* 0x0000e000ff087b82 */ /* 0x000e220000000a00 */
[----:B------:R-:W1:Y:S02]  /*13a0*/  LDCU UR4, c[0x0][0x388] ;  /* 0x00007100ff0477ac */ /* 0x000e640008000800 */
[----:B-1----:R-:W-:-:S05]  /*13b0*/  VIADD R23, R23, UR4 ;  /* 0x0000000417177c36 */ /* 0x002fca0008000000 */
[----:B------:R1:W2:Y:S01]  /*13c0*/  LDC.64 R12, c[0x4][R17] ;  /* 0x01000000110c7b82 */ /* 0x0002a20000000a00 */
[----:B------:R-:W3:Y:S01]  /*13d0*/  LDCU.64 UR4, c[0x4][0x8] ;  /* 0x01000100ff0477ac */ /* 0x000ee20008000a00 */
[----:B0-----:R-:W-:-:S06]  /*13e0*/  IMAD.WIDE.U32 R8, R23, 0x4, R8 ;  /* 0x0000000417087825 */ /* 0x001fcc00078e0008 */
[----:B------:R-:W4:Y:S01]  /*13f0*/  LDG.E R8, desc[UR36][R8.64] ;  /* 0x0000002408087981 */ /* 0x000f22000c1e1900 */
[----:B------:R-:W-:Y:S01]  /*1400*/  MOV R6, R16 ;  /* 0x0000001000067202 */ /* 0x000fe20000000f00 */
[----:B------:R-:W-:Y:S01]  /*1410*/  IMAD.MOV.U32 R7, RZ, RZ, R2 ;  /* 0x000000ffff077224 */ /* 0x000fe200078e0002 */
[----:B---3--:R-:W-:Y:S01]  /*1420*/  MOV R4, UR4 ;  /* 0x0000000400047c02 */ /* 0x008fe20008000f00 */
[----:B------:R-:W-:Y:S01]  /*1430*/  IMAD.U32 R5, RZ, RZ, UR5 ;  /* 0x00000005ff057e24 */ /* 0x000fe2000f8e00ff */
[----:B----4-:R-:W0:Y:S02]  /*1440*/  F2F.F64.F32 R10, R8 ;  /* 0x00000008000a7310 */ /* 0x010e240000201800 */
[----:B0-2---:R1:W-:Y:S04]  /*1450*/  STL.64 [R1], R10 ;  /* 0x0000000a01007387 */ /* 0x0053e80000100a00 */
[----:B------:R-:W-:-:S07]  /*1460*/  LEPC R20, `(.L_x_26) ;  /* 0x000000001014794e */ /* 0x000fce0000000000 */
[----:B-1----:R-:W-:Y:S05]  /*1470*/  CALL.ABS.NOINC R12 ;  /* 0x000000000c007343 */ /* 0x002fea0003c00000 */
.L_x_26:
[----:B------:R-:W0:Y:S01]  /*1480*/  LDC.64 R8, c[0x0][0x380] ;  /* 0x0000e000ff087b82 */ /* 0x000e220000000a00 */
[----:B------:R-:W1:Y:S02]  /*1490*/  LDCU UR4, c[0x0][0x388] ;  /* 0x00007100ff0477ac */ /* 0x000e640008000800 */
[----:B-1----:R-:W-:-:S05]  /*14a0*/  IADD3 R23, PT, PT, R23, UR4, RZ ;  /* 0x0000000417177c10 */ /* 0x002fca000fffe0ff */
        /* <DEDUP_REMOVED lines=12> */
.L_x_27:
        /* <DEDUP_REMOVED lines=15> */
.L_x_28:
        /* <DEDUP_REMOVED lines=15> */
.L_x_29:
        /* <DEDUP_REMOVED lines=15> */
.L_x_30:
        /* <DEDUP_REMOVED lines=15> */
.L_x_31:
[----:B------:R-:W-:-:S07]  /*1930*/  VIADD R19, R19, 0x8 ;  /* 0x0000000813137836 */ /* 0x000fce0000000000 */
.L_x_23:
[----:B------:R-:W-:-:S04]  /*1940*/  LOP3.LUT R0, R18, 0x7, RZ, 0xc0, !PT ;  /* 0x0000000712007812 */ /* 0x000fc800078ec0ff */
[----:B------:R-:W-:-:S13]  /*1950*/  ISETP.NE.AND P0, PT, R0, RZ, PT ;  /* 0x000000ff0000720c */ /* 0x000fda0003f05270 */
[----:B------:R-:W-:Y:S05]  /*1960*/  @!P0 BRA `(.L_x_22) ;  /* 0x0000000400e88947 */ /* 0x000fea0003800000 */
[----:B------:R-:W-:-:S04]  /*1970*/  IADD3 R0, PT, PT, R0, -0x1, RZ ;  /* 0xffffffff00007810 */ /* 0x000fc80007ffe0ff */
        /* <DEDUP_REMOVED lines=11> */
[----:B------:R-:W-:Y:S01]  /*1a30*/  MOV R7, R2 ;  /* 0x0000000200077202 */ /* 0x000fe20000000f00 */
[----:B--2---:R-:W-:Y:S01]  /*1a40*/  IMAD.U32 R4, RZ, RZ, UR4 ;  /* 0x00000004ff047e24 */ /* 0x004fe2000f8e00ff */
[----:B------:R-:W-:Y:S01]  /*1a50*/  MOV R5, UR5 ;  /* 0x0000000500057c02 */ /* 0x000fe20008000f00 */
[----:B---3--:R-:W2:Y:S02]  /*1a60*/  F2F.F64.F32 R10, R8 ;  /* 0x00000008000a7310 */ /* 0x008ea40000201800 */
[----:B-12---:R0:W-:Y:S04]  /*1a70*/  STL.64 [R1], R10 ;  /* 0x0000000a01007387 */ /* 0x0061e80000100a00 */
[----:B------:R-:W-:-:S07]  /*1a80*/  LEPC R20, `(.L_x_33) ;  /* 0x000000001014794e */ /* 0x000fce0000000000 */
[----:B0-----:R-:W-:Y:S05]  /*1a90*/  CALL.ABS.NOINC R12 ;  /* 0x000000000c007343 */ /* 0x001fea0003c00000 */
.L_x_33:
        /* <DEDUP_REMOVED lines=15> */
.L_x_34:
        /* <DEDUP_REMOVED lines=15> */
.L_x_35:
        /* <DEDUP_REMOVED lines=15> */
.L_x_36:
[----:B------:R-:W-:-:S07]  /*1d70*/  IADD3 R19, PT, PT, R19, 0x4, RZ ;  /* 0x0000000413137810 */ /* 0x000fce0007ffe0ff */
.L_x_32:
[----:B------:R-:W-:-:S04]  /*1d80*/  LOP3.LUT R18, R18, 0x3, RZ, 0xc0, !PT ;  /* 0x0000000312127812 */ /* 0x000fc800078ec0ff */
[----:B------:R-:W-:-:S13]  /*1d90*/  ISETP.NE.AND P0, PT, R18, RZ, PT ;  /* 0x000000ff1200720c */ /* 0x000fda0003f05270 */
        /* <DEDUP_REMOVED lines=9> */
[----:B------:R-:W-:Y:S01]  /*1e30*/  ISETP.NE.AND P0, PT, R18, 0x1, PT ;  /* 0x000000011200780c */ /* 0x000fe20003f05270 */
[----:B------:R-:W-:Y:S01]  /*1e40*/  IMAD.MOV.U32 R6, RZ, RZ, R16 ;  /* 0x000000ffff067224 */ /* 0x000fe200078e0010 */
[----:B------:R-:W-:Y:S02]  /*1e50*/  MOV R7, R2 ;  /* 0x0000000200077202 */ /* 0x000fe40000000f00 */
[----:B------:R-:W-:Y:S01]  /*1e60*/  P2R R0, PR, RZ, 0x1 ;  /* 0x00000001ff007803 */ /* 0x000fe20000000000 */
[----:B--2---:R-:W-:Y:S01]  /*1e70*/  IMAD.U32 R4, RZ, RZ, UR4 ;  /* 0x00000004ff047e24 */ /* 0x004fe2000f8e00ff */
[----:B------:R-:W-:Y:S01]  /*1e80*/  MOV R5, UR5 ;  /* 0x0000000500057c02 */ /* 0x000fe20008000f00 */
[----:B---3--:R-:W2:Y:S02]  /*1e90*/  F2F.F64.F32 R10, R8 ;  /* 0x00000008000a7310 */ /* 0x008ea40000201800 */
[----:B-12---:R0:W-:Y:S04]  /*1ea0*/  STL.64 [R1], R10 ;  /* 0x0000000a01007387 */ /* 0x0061e80000100a00 */
[----:B------:R-:W-:-:S07]  /*1eb0*/  LEPC R20, `(.L_x_37) ;  /* 0x000000001014794e */ /* 0x000fce0000000000 */
[----:B0-----:R-:W-:Y:S05]  /*1ec0*/  CALL.ABS.NOINC R12 ;  /* 0x000000000c007343 */ /* 0x001fea0003c00000 */
.L_x_37:
[----:B------:R-:W-:-:S13]  /*1ed0*/  ISETP.NE.AND P6, PT, R18, 0x1, PT ;  /* 0x000000011200780c */ /* 0x000fda0003fc5270 */
[----:B------:R-:W-:Y:S05]  /*1ee0*/  @!P6 BRA `(.L_x_22) ;  /* 0x000000000088e947 */ /* 0x000fea0003800000 */
[----:B------:R-:W0:Y:S01]  /*1ef0*/  LDC.64 R8, c[0x0][0x380] ;  /* 0x0000e000ff087b82 */ /* 0x000e220000000a00 */
[----:B------:R-:W1:Y:S02]  /*1f00*/  LDCU UR4, c[0x0][0x388] ;  /* 0x00007100ff0477ac */ /* 0x000e640008000800 */
[----:B-1----:R-:W-:-:S05]  /*1f10*/  VIADD R19, R19, UR4 ;  /* 0x0000000413137c36 */ /* 0x002fca0008000000 */
[----:B------:R1:W2:Y:S01]  /*1f20*/  LDC.64 R12, c[0x4][R17] ;  /* 0x01000000110c7b82 */ /* 0x0002a20000000a00 */
[----:B------:R-:W3:Y:S01]  /*1f30*/  LDCU.64 UR4, c[0x4][0x8] ;  /* 0x01000100ff0477ac */ /* 0x000ee20008000a00 */
[----:B0-----:R-:W-:-:S06]  /*1f40*/  IMAD.WIDE.U32 R8, R19, 0x4, R8 ;  /* 0x0000000413087825 */ /* 0x001fcc00078e0008 */
[----:B------:R-:W4:Y:S01]  /*1f50*/  LDG.E R8, desc[UR36][R8.64] ;  /* 0x0000002408087981 */ /* 0x000f22000c1e1900 */
[----:B------:R-:W-:Y:S01]  /*1f60*/  ISETP.NE.AND P0, PT, R18, 0x2, PT ;  /* 0x000000021200780c */ /* 0x000fe20003f05270 */
[----:B------:R-:W-:Y:S01]  /*1f70*/  IMAD.MOV.U32 R7, RZ, RZ, R2 ;  /* 0x000000ffff077224 */ /* 0x000fe200078e0002 */
[----:B------:R-:W-:Y:S02]  /*1f80*/  MOV R6, R16 ;  /* 0x0000001000067202 */ /* 0x000fe40000000f00 */
[----:B------:R-:W-:Y:S02]  /*1f90*/  P2R R0, PR, RZ, 0x1 ;  /* 0x00000001ff007803 */ /* 0x000fe40000000000 */
[----:B---3--:R-:W-:Y:S01]  /*1fa0*/  MOV R4, UR4 ;  /* 0x0000000400047c02 */ /* 0x008fe20008000f00 */
[----:B------:R-:W-:Y:S01]  /*1fb0*/  IMAD.U32 R5, RZ, RZ, UR5 ;  /* 0x00000005ff057e24 */ /* 0x000fe2000f8e00ff */
[----:B----4-:R-:W0:Y:S02]  /*1fc0*/  F2F.F64.F32 R10, R8 ;  /* 0x00000008000a7310 */ /* 0x010e240000201800 */
[----:B0-2---:R1:W-:Y:S04]  /*1fd0*/  STL.64 [R1], R10 ;  /* 0x0000000a01007387 */ /* 0x0053e80000100a00 */
[----:B------:R-:W-:-:S07]  /*1fe0*/  LEPC R20, `(.L_x_38) ;  /* 0x000000001014794e */ /* 0x000fce0000000000 */
[----:B-1----:R-:W-:Y:S05]  /*1ff0*/  CALL.ABS.NOINC R12 ;  /* 0x000000000c007343 */ /* 0x002fea0003c00000 */
.L_x_38:
[----:B------:R-:W-:-:S13]  /*2000*/  ISETP.NE.AND P6, PT, R18, 0x2, PT ;  /* 0x000000021200780c */ /* 0x000fda0003fc5270 */
[----:B------:R-:W-:Y:S05]  /*2010*/  @!P6 BRA `(.L_x_22) ;  /* 0x00000000003ce947 */ /* 0x000fea0003800000 */
        /* <DEDUP_REMOVED lines=15> */
.L_x_22:
[----:B------:R-:W-:Y:S01]  /*2110*/  MOV R0, 0x0 ;  /* 0x0000000000007802 */ /* 0x000fe20000000f00 */
[----:B------:R-:W1:Y:S01]  /*2120*/  LDCU.64 UR4, c[0x4][0x10] ;  /* 0x01000200ff0477ac */ /* 0x000e620008000a00 */
[----:B------:R-:W-:Y:S02]  /*2130*/  CS2R R6, SRZ ;  /* 0x0000000000067805 */ /* 0x000fe4000001ff00 */
[----:B------:R2:W3:Y:S01]  /*2140*/  LDC.64 R8, c[0x4][R0] ;  /* 0x0100000000087b82 */ /* 0x0004e20000000a00 */
[----:B-1----:R-:W-:Y:S01]  /*2150*/  IMAD.U32 R4, RZ, RZ, UR4 ;  /* 0x00000004ff047e24 */ /* 0x002fe2000f8e00ff */
[----:B--2---:R-:W-:-:S07]  /*2160*/  MOV R5, UR5 ;  /* 0x0000000500057c02 */ /* 0x004fce0008000f00 */
[----:B------:R-:W-:-:S07]  /*2170*/  LEPC R20, `(.L_x_39) ;  /* 0x000000001014794e */ /* 0x000fce0000000000 */
[----:B0--3--:R-:W-:Y:S05]  /*2180*/  CALL.ABS.NOINC R8 ;  /* 0x0000000008007343 */ /* 0x009fea0003c00000 */
.L_x_39:
[----:B------:R-:W0:Y:S01]  /*2190*/  LDCU UR4, c[0x0][0x388] ;  /* 0x00007100ff0477ac */ /* 0x000e220008000800 */
[----:B------:R-:W-:-:S05]  /*21a0*/  VIADD R36, R36, 0x1 ;  /* 0x0000000124247836 */ /* 0x000fca0000000000 */
[----:B0-----:R-:W-:-:S13]  /*21b0*/  ISETP.NE.AND P0, PT, R36, UR4, PT ;  /* 0x0000000424007c0c */ /* 0x001fda000bf05270 */
[----:B------:R-:W-:Y:S05]  /*21c0*/  @P0 BRA `(.L_x_40) ;  /* 0xffffffdc00d00947 */ /* 0x000fea000383ffff */
[----:B------:R-:W-:Y:S05]  /*21d0*/  BSYNC.RECONVERGENT B7 ;  /* 0x0000000000077941 */ /* 0x000fea0003800200 */
.L_x_2:
[----:B------:R-:W-:Y:S05]  /*21e0*/  BRA `(.L_x_41) ;  /* 0x0000000000e87947 */ /* 0x000fea0003800000 */
.L_x_1:
[C---:B------:R-:W-:Y:S02]  /*21f0*/  IADD3 R0, PT, PT, R17.reuse, -0x1, RZ ;  /* 0xffffffff11007810 */ /* 0x040fe40007ffe0ff */
[----:B------:R-:W-:Y:S02]  /*2200*/  LOP3.LUT R16, R17, 0x3, RZ, 0xc0, !PT ;  /* 0x0000000311107812 */ /* 0x000fe400078ec0ff */
[----:B------:R-:W-:-:S13]  /*2210*/  ISETP.GE.U32.AND P0, PT, R0, 0x3, PT ;  /* 0x000000030000780c */ /* 0x000fda0003f06070 */
[----:B------:R-:W-:Y:S05]  /*2220*/  @!P0 BRA `(.L_x_42) ;  /* 0x0000000000988947 */ /* 0x000fea0003800000 */
[----:B------:R-:W-:Y:S01]  /*2230*/  BSSY.RECONVERGENT B6, `(.L_x_42) ;  /* 0x0000025000067945 */ /* 0x000fe20003800200 */
[----:B------:R-:W-:Y:S01]  /*2240*/  LOP3.LUT R17, R17, 0x7ffffffc, RZ, 0xc0, !PT ;  /* 0x7ffffffc11117812 */ /* 0x000fe200078ec0ff */
[----:B------:R-:W-:-:S07]  /*2250*/  IMAD.MOV.U32 R18, RZ, RZ, RZ ;  /* 0x000000ffff127224 */ /* 0x000fce00078e00ff */
.L_x_47:
[----:B------:R-:W-:Y:S01]  /*2260*/  MOV R2, 0x0 ;  /* 0x0000000000027802 */ /* 0x000fe20000000f00 */
[----:B------:R-:W0:Y:S01]  /*2270*/  LDCU.64 UR4, c[0x4][0x10] ;  /* 0x01000200ff0477ac */ /* 0x000e220008000a00 */
[----:B------:R-:W-:Y:S02]  /*2280*/  IADD3 R18, PT, PT, R18, 0x4, RZ ;  /* 0x0000000412127810 */ /* 0x000fe40007ffe0ff */
[----:B------:R-:W-:Y:S01]  /*2290*/  CS2R R6, SRZ ;  /* 0x0000000000067805 */ /* 0x000fe2000001ff00 */
[----:B------:R1:W2:Y:S01]  /*22a0*/  LDC.64 R8, c[0x4][R2] ;  /* 0x0100000002087b82 */ /* 0x0002a20000000a00 */
[----:B------:R-:W-:-:S04]  /*22b0*/  ISETP.NE.AND P0, PT, R18, R17, PT ;  /* 0x000000111200720c */ /* 0x000fc80003f05270 */
[----:B------:R-:W-:Y:S01]  /*22c0*/  P2R R19, PR, RZ, 0x1 ;  /* 0x00000001ff137803 */ /* 0x000fe20000000000 */
[----:B0-----:R-:W-:Y:S01]  /*22d0*/  IMAD.U32 R4, RZ, RZ, UR4 ;  /* 0x00000004ff047e24 */ /* 0x001fe2000f8e00ff */
[----:B-1----:R-:W-:-:S07]  /*22e0*/  MOV R5, UR5 ;  /* 0x0000000500057c02 */ /* 0x002fce0008000f00 */
[----:B------:R-:W-:-:S07]  /*22f0*/  LEPC R20, `(.L_x_43) ;  /* 0x000000001014794e */ /* 0x000fce0000000000 */
[----:B--2---:R-:W-:Y:S05]  /*2300*/  CALL.ABS.NOINC R8 ;  /* 0x0000000008007343 */ /* 0x004fea0003c00000 */
.L_x_43:
[----:B------:R0:W1:Y:S01]  /*2310*/  LDC.64 R8, c[0x4][R2] ;  /* 0x0100000002087b82 */ /* 0x0000620000000a00 */
[----:B------:R-:W2:Y:S01]  /*2320*/  LDCU.64 UR4, c[0x4][0x10] ;  /* 0x01000200ff0477ac */ /* 0x000ea20008000a00 */
[----:B------:R-:W-:Y:S01]  /*2330*/  CS2R R6, SRZ ;  /* 0x0000000000067805 */ /* 0x000fe2000001ff00 */
[----:B--2---:R-:W-:Y:S01]  /*2340*/  IMAD.U32 R4, RZ, RZ, UR4 ;  /* 0x00000004ff047e24 */ /* 0x004fe2000f8e00ff */
[----:B0-----:R-:W-:-:S07]  /*2350*/  MOV R5, UR5 ;  /* 0x0000000500057c02 */ /* 0x001fce0008000f00 */
[----:B------:R-:W-:-:S07]  /*2360*/  LEPC R20, `(.L_x_44) ;  /* 0x000000001014794e */ /* 0x000fce0000000000 */
[----:B-1----:R-:W-:Y:S05]  /*2370*/  CALL.ABS.NOINC R8 ;  /* 0x0000000008007343 */ /* 0x002fea0003c00000 */
.L_x_44:
[----:B------:R0:W1:Y:S01]  /*2380*/  LDC.64 R8, c[0x4][R2] ;  /* 0x0100000002087b82 */ /* 0x0000620000000a00 */
[----:B------:R-:W2:Y:S01]  /*2390*/  LDCU.64 UR4, c[0x4][0x10] ;  /* 0x01000200ff0477ac */ /* 0x000ea20008000a00 */
[----:B------:R-:W-:Y:S01]  /*23a0*/  CS2R R6, SRZ ;  /* 0x0000000000067805 */ /* 0x000fe2000001ff00 */
[----:B--2---:R-:W-:Y:S01]  /*23b0*/  IMAD.U32 R4, RZ, RZ, UR4 ;  /* 0x00000004ff047e24 */ /* 0x004fe2000f8e00ff */
[----:B0-----:R-:W-:-:S07]  /*23c0*/  MOV R5, UR5 ;  /* 0x0000000500057c02 */ /* 0x001fce0008000f00 */
[----:B------:R-:W-:-:S07]  /*23d0*/  LEPC R20, `(.L_x_45) ;  /* 0x000000001014794e */ /* 0x000fce0000000000 */
[----:B-1----:R-:W-:Y:S05]  /*23e0*/  CALL.ABS.NOINC R8 ;  /* 0x0000000008007343 */ /* 0x002fea0003c00000 */
.L_x_45:
[----:B------:R-:W0:Y:S01]  /*23f0*/  LDC.64 R2, c[0x4][R2] ;  /* 0x0100000002027b82 */ /* 0x000e220000000a00 */
[----:B------:R-:W1:Y:S01]  /*2400*/  LDCU.64 UR4, c[0x4][0x10] ;  /* 0x01000200ff0477ac */ /* 0x000e620008000a00 */
[----:B------:R-:W-:Y:S01]  /*2410*/  CS2R R6, SRZ ;  /* 0x0000000000067805 */ /* 0x000fe2000001ff00 */
[----:B-1----:R-:W-:Y:S01]  /*2420*/  IMAD.U32 R4, RZ, RZ, UR4 ;  /* 0x00000004ff047e24 */ /* 0x002fe2000f8e00ff */
[----:B------:R-:W-:-:S07]  /*2430*/  MOV R5, UR5 ;  /* 0x0000000500057c02 */ /* 0x000fce0008000f00 */
[----:B------:R-:W-:-:S07]  /*2440*/  LEPC R20, `(.L_x_46) ;  /* 0x000000001014794e */ /* 0x000fce0000000000 */
[----:B0-----:R-:W-:Y:S05]  /*2450*/  CALL.ABS.NOINC R2 ;  /* 0x0000000002007343 */ /* 0x001fea0003c00000 */
.L_x_46:
[----:B------:R-:W-:-:S13]  /*2460*/  ISETP.NE.AND P6, PT, R19, RZ, PT ;  /* 0x000000ff1300720c */ /* 0x000fda0003fc5270 */
[----:B------:R-:W-:Y:S05]  /*2470*/  @P6 BRA `(.L_x_47) ;  /* 0xfffffffc00786947 */ /* 0x000fea000383ffff */
[----:B------:R-:W-:Y:S05]  /*2480*/  BSYNC.RECONVERGENT B6 ;  /* 0x0000000000067941 */ /* 0x000fea0003800200 */
.L_x_42:
[----:B------:R-:W-:-:S13]  /*2490*/  ISETP.NE.AND P0, PT, R16, RZ, PT ;  /* 0x000000ff1000720c */ /* 0x000fda0003f05270 */
[----:B------:R-:W-:Y:S05]  /*24a0*/  @!P0 BRA `(.L_x_41) ;  /* 0x0000000000388947 */ /* 0x000fea0003800000 */
[----:B------:R-:W-:-:S07]  /*24b0*/  IMAD.MOV.U32 R17, RZ, RZ, RZ ;  /* 0x000000ffff117224 */ /* 0x000fce00078e00ff */
.L_x_49:
[----:B------:R-:W0:Y:S01]  /*24c0*/  LDCU.64 UR4, c[0x4][0x10] ;  /* 0x01000200ff0477ac */ /* 0x000e220008000a00 */
[----:B------:R-:W-:Y:S02]  /*24d0*/  IADD3 R17, PT, PT, R17, 0x1, RZ ;  /* 0x0000000111117810 */ /* 0x000fe40007ffe0ff */
[----:B------:R-:W-:Y:S02]  /*24e0*/  CS2R R6, SRZ ;  /* 0x0000000000067805 */ /* 0x000fe4000001ff00 */
[----:B------:R-:W-:Y:S02]  /*24f0*/  MOV R0, 0x0 ;  /* 0x0000000000007802 */ /* 0x000fe40000000f00 */
[----:B------:R-:W-:Y:S02]  /*2500*/  ISETP.NE.AND P0, PT, R17, R16, PT ;  /* 0x000000101100720c */ /* 0x000fe40003f05270 */
[----:B------:R1:W2:Y:S02]  /*2510*/  LDC.64 R2, c[0x4][R0] ;  /* 0x0100000000027b82 */ /* 0x0002a40000000a00 */
[----:B-1----:R-:W-:Y:S01]  /*2520*/  P2R R0, PR, RZ, 0x1 ;  /* 0x00000001ff007803 */ /* 0x002fe20000000000 */
[----:B0-----:R-:W-:Y:S01]  /*2530*/  IMAD.U32 R4, RZ, RZ, UR4 ;  /* 0x00000004ff047e24 */ /* 0x001fe2000f8e00ff */
[----:B------:R-:W-:-:S07]  /*2540*/  MOV R5, UR5 ;  /* 0x0000000500057c02 */ /* 0x000fce0008000f00 */
[----:B------:R-:W-:-:S07]  /*2550*/  LEPC R20, `(.L_x_48) ;  /* 0x000000001014794e */ /* 0x000fce0000000000 */
[----:B--2---:R-:W-:Y:S05]  /*2560*/  CALL.ABS.NOINC R2 ;  /* 0x0000000002007343 */ /* 0x004fea0003c00000 */
.L_x_48:
[----:B------:R-:W-:-:S13]  /*2570*/  ISETP.NE.AND P6, PT, R17, R16, PT ;  /* 0x000000101100720c */ /* 0x000fda0003fc5270 */
[----:B------:R-:W-:Y:S05]  /*2580*/  @P6 BRA `(.L_x_49) ;  /* 0xfffffffc00cc6947 */ /* 0x000fea000383ffff */
.L_x_41:
[----:B------:R-:W-:Y:S05]  /*2590*/  BSYNC.RECONVERGENT B8 ;  /* 0x0000000000087941 */ /* 0x000fea0003800200 */
.L_x_0:
[----:B------:R-:W-:Y:S01]  /*25a0*/  MOV R0, 0x0 ;  /* 0x0000000000007802 */ /* 0x000fe20000000f00 */
[----:B------:R-:W0:Y:S01]  /*25b0*/  LDCU.64 UR4, c[0x4][0x10] ;  /* 0x01000200ff0477ac */ /* 0x000e220008000a00 */
[----:B------:R-:W-:Y:S02]  /*25c0*/  CS2R R6, SRZ ;  /* 0x0000000000067805 */ /* 0x000fe4000001ff00 */
[----:B------:R1:W2:Y:S01]  /*25d0*/  LDC.64 R2, c[0x4][R0] ;  /* 0x0100000000027b82 */ /* 0x0002a20000000a00 */
[----:B0-----:R-:W-:Y:S01]  /*25e0*/  IMAD.U32 R4, RZ, RZ, UR4 ;  /* 0x00000004ff047e24 */ /* 0x001fe2000f8e00ff */
[----:B-1----:R-:W-:-:S07]  /*25f0*/  MOV R5, UR5 ;  /* 0x0000000500057c02 */ /* 0x002fce0008000f00 */
[----:B------:R-:W-:-:S07]  /*2600*/  LEPC R20, `(.L_x_50) ;  /* 0x000000001014794e */ /* 0x000fce0000000000 */
[----:B--2---:R-:W-:Y:S05]  /*2610*/  CALL.ABS.NOINC R2 ;  /* 0x0000000002007343 */ /* 0x004fea0003c00000 */
.L_x_50:
[----:B------:R-:W-:Y:S05]  /*2620*/  EXIT ;  /* 0x000000000000794d */ /* 0x000fea0003800000 */
.L_x_51:
[----:B------:R-:W-:-:S00]  /*2630*/  BRA `(.L_x_51) ;  /* 0xfffffffc00fc7947 */ /* 0x000fc0000383ffff */
[----:B------:R-:W-:-:S00]  /*2640*/  NOP ;  /* 0x0000000000007918 */ /* 0x000fc00000000000 */
        /* <DEDUP_REMOVED lines=11> */
.L_x_52:


//--------------------- .nv.global.init           --------------------------
	.section	.nv.global.init,"aw",@progbits
.nv.global.init:
	.type		$str$1,@object
	.size		$str$1,($str - $str$1)
$str$1:
        /*0000*/ 	.byte	0x0a, 0x00
	.type		$str,@object
	.size		$str,(.L_0 - $str)
$str:
        /*0002*/ 	.byte	0x25, 0x66, 0x20, 0x00
.L_0:


//--------------------- .nv.shared.reserved.0     --------------------------
	.section	.nv.shared.reserved.0,"aw",@nobits
	.weak		__nv_reservedSMEM_offset_0_alias
	.size		__nv_reservedSMEM_offset_0_alias, 0, 64
	.other		__nv_reservedSMEM_offset_0_alias,@"STO_CUDA_RESERVED_SHARED STV_DEFAULT"
__nv_reservedSMEM_offset_0_alias:
	.zero		0
	.zero		64


//--------------------- .nv.constant0._Z19print_matrix_devicePKfii --------------------------
	.section	.nv.constant0._Z19print_matrix_devicePKfii,"a",@progbits
	.sectionflags	@""
	.align	4
.nv.constant0._Z19print_matrix_devicePKfii:
	.zero		912


//--------------------- SYMBOLS --------------------------

	.type		.nv.reservedSmem.offset0,@object
	.size		.nv.reservedSmem.offset0,0x4
	.type		vprintf,@function
